// auto-generated by cutlass_sweep.gemm — config: {"arch": "sm_90", "cluster_m": 1, "cluster_n": 1, "dtype": "fp32", "dtype_b": "fp32", "layout": "nt", "stages": 7, "tile_k": 64, "tile_m": 256, "tile_n": 64}
#include "cutlass/cutlass.h"
#include "cutlass/gemm/collective/collective_builder.hpp"
#include "cutlass/gemm/device/gemm_universal_adapter.h"
#include "cutlass/gemm/kernel/gemm_universal.hpp"
#include "cutlass/epilogue/collective/collective_builder.hpp"

using ElemA = float;
using ElemB = float;
using ElemCD = float;
using Acc  = float;
using TileShape    = cute::Shape<cute::_256, cute::_64, cute::_64>;
using ClusterShape = cute::Shape<cute::_1, cute::_1, cute::_1>;

using CollectiveEpilogue = typename cutlass::epilogue::collective::CollectiveBuilder<
    cutlass::arch::Sm90, cutlass::arch::OpClassTensorOp,
    TileShape, ClusterShape,
    cutlass::epilogue::collective::EpilogueTileAuto,
    Acc, Acc,
    ElemCD, cutlass::layout::RowMajor, 128 / cutlass::sizeof_bits<ElemCD>::value,
    ElemCD, cutlass::layout::RowMajor, 128 / cutlass::sizeof_bits<ElemCD>::value,
    cutlass::epilogue::collective::EpilogueScheduleAuto
  >::CollectiveOp;

using CollectiveMainloop = typename cutlass::gemm::collective::CollectiveBuilder<
    cutlass::arch::Sm90, cutlass::arch::OpClassTensorOp,
    ElemA, cutlass::layout::RowMajor, 128 / cutlass::sizeof_bits<ElemA>::value,
    ElemB, cutlass::layout::ColumnMajor, 128 / cutlass::sizeof_bits<ElemB>::value,
    Acc,
    TileShape, ClusterShape,
    cutlass::gemm::collective::StageCount<7>,
    cutlass::gemm::collective::KernelScheduleAuto
  >::CollectiveOp;

using GemmKernel = cutlass::gemm::kernel::GemmUniversal<
    cute::Shape<int,int,int,int>,
    CollectiveMainloop,
    CollectiveEpilogue
>;
using Gemm = cutlass::gemm::device::GemmUniversalAdapter<GemmKernel>;

// Force the device kernel symbol into the cubin without needing a host main.
auto* _anchor = &cutlass::device_kernel<GemmKernel>;


// ===== COMPILED SASS (sm_90a) =====

	.target	sm_90a

	.elftype	@"ET_EXEC"


//--------------------- .note.nv.tkinfo           --------------------------
	.section	.note.nv.tkinfo,"",@"SHT_NOTE"
	.sectionflags	@"SHF_NOTE_NV_TKINFO"
	.tkinfo
        /*0018*/ 	.word	0x00000002
        /*0030*/ 	.string	""
        /*0030*/ 	.string	"ptxas"
        /*0030*/ 	.string	"Cuda compilation tools, release 13.0, V13.0.88"
        /*0030*/ 	.string	"Build cuda_13.0.r13.0/compiler.36424714_0"
        /*0030*/ 	.string	"-arch sm_90a -m 64 "



//--------------------- .note.nv.cuinfo           --------------------------
	.section	.note.nv.cuinfo,"",@"SHT_NOTE"
	.sectionflags	@"SHF_NOTE_NV_CUINFO"
        /*0018*/ 	.short	0x0002
        /*001a*/ 	.short	0x005a
        /*001c*/ 	.short	0x0082
	.zero		2


//--------------------- .nv.info                  --------------------------
	.section	.nv.info,"",@"SHT_CUDA_INFO"
	.align	4


	//----- nvinfo : EIATTR_REGCOUNT
	.align		4
        /*0000*/ 	.byte	0x04, 0x2f
        /*0002*/ 	.short	(.L_15 - .L_14)
	.align		4
.L_14:
        /*0004*/ 	.word	index@(_ZN7cutlass13device_kernelINS_4gemm6kernel13GemmUniversalIN4cute5tupleIJiiiiEEENS1_10collective13CollectiveMmaINS1_34MainloopSm90TmaGmmaWarpSpecializedILi7ENS5_IJNS4_1CILi1EEESB_SB_EEENS1_35KernelTmaWarpSpecializedCooperativeEEENS5_IJNSA_ILi256EEENSA_ILi64EEESG_EEEfNS5_IJlSB_lEEEfSI_NS4_8TiledMMAINS4_8MMA_AtomIJNS4_4SM904GMMA29MMA_64x64x8_F32TF32TF32_SS_TNILNSM_7ScaleInE1ELSO_1EEEEEENS4_6LayoutINS5_IJNSA_ILi2EEESB_SB_EEENS5_IJSB_NSA_ILi0EEESU_EEEEENS5_IJNS4_10UnderscoreESX_SX_EEEEENS4_13SM90_TMA_LOADENS4_14ComposedLayoutINS4_7SwizzleILi3ELi4ELi3EEENS4_18smem_ptr_flag_bitsILi32EEENSR_INS5_IJNSA_ILi8EEENSA_ILi32EEEEEENS5_IJS17_SB_EEEEEEEvNS4_8identityES10_S1B_vS1C_EENS_8epilogue10collective6detail29Sm90TmaWarpSpecializedAdapterINS1F_15DefaultEpilogueIfSI_SI_NS1E_6thread17LinearCombinationIfLi1EffLNS1J_9ScaleType4KindE0ELNS_15FloatRoundStyleE2EfEENS1_15EpilogueDefaultEEEEEvvEEEEvNT_6ParamsE)
        /*0008*/ 	.word	0x000000a8


	//----- nvinfo : EIATTR_FRAME_SIZE
	.align		4
.L_15:
        /*000c*/ 	.byte	0x04, 0x11
        /*000e*/ 	.short	(.L_17 - .L_16)
	.align		4
.L_16:
        /*0010*/ 	.word	index@(_ZN7cutlass13device_kernelINS_4gemm6kernel13GemmUniversalIN4cute5tupleIJiiiiEEENS1_10collective13CollectiveMmaINS1_34MainloopSm90TmaGmmaWarpSpecializedILi7ENS5_IJNS4_1CILi1EEESB_SB_EEENS1_35KernelTmaWarpSpecializedCooperativeEEENS5_IJNSA_ILi256EEENSA_ILi64EEESG_EEEfNS5_IJlSB_lEEEfSI_NS4_8TiledMMAINS4_8MMA_AtomIJNS4_4SM904GMMA29MMA_64x64x8_F32TF32TF32_SS_TNILNSM_7ScaleInE1ELSO_1EEEEEENS4_6LayoutINS5_IJNSA_ILi2EEESB_SB_EEENS5_IJSB_NSA_ILi0EEESU_EEEEENS5_IJNS4_10UnderscoreESX_SX_EEEEENS4_13SM90_TMA_LOADENS4_14ComposedLayoutINS4_7SwizzleILi3ELi4ELi3EEENS4_18smem_ptr_flag_bitsILi32EEENSR_INS5_IJNSA_ILi8EEENSA_ILi32EEEEEENS5_IJS17_SB_EEEEEEEvNS4_8identityES10_S1B_vS1C_EENS_8epilogue10collective6detail29Sm90TmaWarpSpecializedAdapterINS1F_15DefaultEpilogueIfSI_SI_NS1E_6thread17LinearCombinationIfLi1EffLNS1J_9ScaleType4KindE0ELNS_15FloatRoundStyleE2EfEENS1_15EpilogueDefaultEEEEEvvEEEEvNT_6ParamsE)
        /*0014*/ 	.word	0x00000000


	//----- nvinfo : EIATTR_MIN_STACK_SIZE
	.align		4
.L_17:
        /*0018*/ 	.byte	0x04, 0x12
        /*001a*/ 	.short	(.L_19 - .L_18)
	.align		4
.L_18:
        /*001c*/ 	.word	index@(_ZN7cutlass13device_kernelINS_4gemm6kernel13GemmUniversalIN4cute5tupleIJiiiiEEENS1_10collective13CollectiveMmaINS1_34MainloopSm90TmaGmmaWarpSpecializedILi7ENS5_IJNS4_1CILi1EEESB_SB_EEENS1_35KernelTmaWarpSpecializedCooperativeEEENS5_IJNSA_ILi256EEENSA_ILi64EEESG_EEEfNS5_IJlSB_lEEEfSI_NS4_8TiledMMAINS4_8MMA_AtomIJNS4_4SM904GMMA29MMA_64x64x8_F32TF32TF32_SS_TNILNSM_7ScaleInE1ELSO_1EEEEEENS4_6LayoutINS5_IJNSA_ILi2EEESB_SB_EEENS5_IJSB_NSA_ILi0EEESU_EEEEENS5_IJNS4_10UnderscoreESX_SX_EEEEENS4_13SM90_TMA_LOADENS4_14ComposedLayoutINS4_7SwizzleILi3ELi4ELi3EEENS4_18smem_ptr_flag_bitsILi32EEENSR_INS5_IJNSA_ILi8EEENSA_ILi32EEEEEENS5_IJS17_SB_EEEEEEEvNS4_8identityES10_S1B_vS1C_EENS_8epilogue10collective6detail29Sm90TmaWarpSpecializedAdapterINS1F_15DefaultEpilogueIfSI_SI_NS1E_6thread17LinearCombinationIfLi1EffLNS1J_9ScaleType4KindE0ELNS_15FloatRoundStyleE2EfEENS1_15EpilogueDefaultEEEEEvvEEEEvNT_6ParamsE)
        /*0020*/ 	.word	0x00000000
.L_19:


//--------------------- .nv.compat                --------------------------
	.section	.nv.compat,"",@"SHT_CUDA_COMPAT_INFO"
	.align	4
        /*0000*/ 	.byte	0x02, 0x09, 0x01, 0x00, 0x02, 0x02, 0x04, 0x00, 0x02, 0x05, 0x05, 0x00, 0x03, 0x07, 0x01, 0x01
        /*0010*/ 	.byte	0x02, 0x03, 0x01, 0x00, 0x02, 0x06, 0x01, 0x00, 0x04, 0x0b, 0x08, 0x00, 0x00, 0x00, 0x00, 0x00
        /*0020*/ 	.byte	0x00, 0x00, 0x00, 0x00


//--------------------- .nv.info._ZN7cutlass13device_kernelINS_4gemm6kernel13GemmUniversalIN4cute5tupleIJiiiiEEENS1_10collective13CollectiveMmaINS1_34MainloopSm90TmaGmmaWarpSpecializedILi7ENS5_IJNS4_1CILi1EEESB_SB_EEENS1_35KernelTmaWarpSpecializedCooperativeEEENS5_IJNSA_ILi256EEENSA_ILi64EEESG_EEEfNS5_IJlSB_lEEEfSI_NS4_8TiledMMAINS4_8MMA_AtomIJNS4_4SM904GMMA29MMA_64x64x8_F32TF32TF32_SS_TNILNSM_7ScaleInE1ELSO_1EEEEEENS4_6LayoutINS5_IJNSA_ILi2EEESB_SB_EEENS5_IJSB_NSA_ILi0EEESU_EEEEENS5_IJNS4_10UnderscoreESX_SX_EEEEENS4_13SM90_TMA_LOADENS4_14ComposedLayoutINS4_7SwizzleILi3ELi4ELi3EEENS4_18smem_ptr_flag_bitsILi32EEENSR_INS5_IJNSA_ILi8EEENSA_ILi32EEEEEENS5_IJS17_SB_EEEEEEEvNS4_8identityES10_S1B_vS1C_EENS_8epilogue10collective6detail29Sm90TmaWarpSpecializedAdapterINS1F_15DefaultEpilogueIfSI_SI_NS1E_6thread17LinearCombinationIfLi1EffLNS1J_9ScaleType4KindE0ELNS_15FloatRoundStyleE2EfEENS1_15EpilogueDefaultEEEEEvvEEEEvNT_6ParamsE --------------------------
	.section	.nv.info._ZN7cutlass13device_kernelINS_4gemm6kernel13GemmUniversalIN4cute5tupleIJiiiiEEENS1_10collective13CollectiveMmaINS1_34MainloopSm90TmaGmmaWarpSpecializedILi7ENS5_IJNS4_1CILi1EEESB_SB_EEENS1_35KernelTmaWarpSpecializedCooperativeEEENS5_IJNSA_ILi256EEENSA_ILi64EEESG_EEEfNS5_IJlSB_lEEEfSI_NS4_8TiledMMAINS4_8MMA_AtomIJNS4_4SM904GMMA29MMA_64x64x8_F32TF32TF32_SS_TNILNSM_7ScaleInE1ELSO_1EEEEEENS4_6LayoutINS5_IJNSA_ILi2EEESB_SB_EEENS5_IJSB_NSA_ILi0EEESU_EEEEENS5_IJNS4_10UnderscoreESX_SX_EEEEENS4_13SM90_TMA_LOADENS4_14ComposedLayoutINS4_7SwizzleILi3ELi4ELi3EEENS4_18smem_ptr_flag_bitsILi32EEENSR_INS5_IJNSA_ILi8EEENSA_ILi32EEEEEENS5_IJS17_SB_EEEEEEEvNS4_8identityES10_S1B_vS1C_EENS_8epilogue10collective6detail29Sm90TmaWarpSpecializedAdapterINS1F_15DefaultEpilogueIfSI_SI_NS1E_6thread17LinearCombinationIfLi1EffLNS1J_9ScaleType4KindE0ELNS_15FloatRoundStyleE2EfEENS1_15EpilogueDefaultEEEEEvvEEEEvNT_6ParamsE,"",@"SHT_CUDA_INFO"
	.sectionflags	@""
	.align	4


	//----- nvinfo : EIATTR_CUDA_API_VERSION
	.align		4
        /*0000*/ 	.byte	0x04, 0x37
        /*0002*/ 	.short	(.L_21 - .L_20)
.L_20:
        /*0004*/ 	.word	0x00000082


	//----- nvinfo : EIATTR_KPARAM_INFO
	.align		4
.L_21:
        /*0008*/ 	.byte	0x04, 0x17
        /*000a*/ 	.short	(.L_23 - .L_22)
.L_22:
        /*000c*/ 	.word	0x00000000
        /*0010*/ 	.short	0x0000
        /*0012*/ 	.short	0x0070
        /*0014*/ 	.byte	0x00, 0xf0, 0x01, 0x10


	//----- nvinfo : EIATTR_SPARSE_MMA_MASK
	.align		4
.L_23:
        /*0018*/ 	.byte	0x03, 0x50
        /*001a*/ 	.short	0x0000


	//----- nvinfo : EIATTR_MAXREG_COUNT
	.align		4
        /*001c*/ 	.byte	0x03, 0x1b
        /*001e*/ 	.short	0x00a8


	//----- nvinfo : EIATTR_NUM_BARRIERS
	.align		4
        /*0020*/ 	.byte	0x02, 0x4c
        /*0022*/ 	.byte	0x01
	.zero		1


	//----- nvinfo : EIATTR_EXTERNS
	.align		4
        /*0024*/ 	.byte	0x04, 0x0f
        /*0026*/ 	.short	(.L_25 - .L_24)


	//   ....[0]....
	.align		4
.L_24:
        /*0028*/ 	.word	index@(__assertfail)


	//----- nvinfo : EIATTR_MERCURY_ISA_VERSION
	.align		4
.L_25:
        /*002c*/ 	.byte	0x03, 0x5f
        /*002e*/ 	.short	0x0101


	//----- nvinfo : EIATTR_INT_WARP_WIDE_INSTR_OFFSETS
	.align		4
        /*0030*/ 	.byte	0x04, 0x31
        /*0032*/ 	.short	(.L_27 - .L_26)


	//   ....[0]....
.L_26:
        /*0034*/ 	.word	0x000003e0


	//   ....[1]....
        /*0038*/ 	.word	0x000003f0


	//   ....[2]....
        /*003c*/ 	.word	0x00000530


	//----- nvinfo : EIATTR_COOP_GROUP_MASK_REGIDS
	.align		4
.L_27:
        /*0040*/ 	.byte	0x04, 0x29
        /*0042*/ 	.short	(.L_29 - .L_28)


	//   ....[0]....
.L_28:
        /*0044*/ 	.word	0xffffffff


	//   ....[1]....
        /*0048*/ 	.word	0xffffffff


	//   ....[2]....
        /*004c*/ 	.word	0xffffffff


	//   ....[3]....
        /*0050*/ 	.word	0xffffffff


	//   ....[4]....
        /*0054*/ 	.word	0xffffffff


	//----- nvinfo : EIATTR_COOP_GROUP_INSTR_OFFSETS
	.align		4
.L_29:
        /*0058*/ 	.byte	0x04, 0x28
        /*005a*/ 	.short	(.L_31 - .L_30)


	//   ....[0]....
.L_30:
        /*005c*/ 	.word	0x00000060


	//   ....[1]....
        /*0060*/ 	.word	0x00000070


	//   ....[2]....
        /*0064*/ 	.word	0x00000130


	//   ....[3]....
        /*0068*/ 	.word	0x00000320


	//   ....[4]....
        /*006c*/ 	.word	0x00001260


	//----- nvinfo : EIATTR_REG_RECONFIG
	.align		4
.L_31:
        /*0070*/ 	.byte	0x01, 0x54
	.zero		2


	//----- nvinfo : EIATTR_SYSCALL_OFFSETS
	.align		4
        /*0074*/ 	.byte	0x04, 0x46
        /*0076*/ 	.short	(.L_33 - .L_32)


	//   ....[0]....
.L_32:
        /*0078*/ 	.word	0x00001450


	//----- nvinfo : EIATTR_MBARRIER_INSTR_OFFSETS
	.align		4
.L_33:
        /*007c*/ 	.byte	0x04, 0x39
        /*007e*/ 	.short	(.L_35 - .L_34)


	//   ....[0]....
.L_34:
        /*0080*/ 	.word	0x00000230
        /*0084*/ 	.word	0x000000ff
        /*0088*/ 	.word	0x00000000
        /*008c*/ 	.short	0x0100
        /*008e*/ 	.byte	0x08
	.zero		1


	//   ....[1]....
        /*0090*/ 	.word	0x00000240
        /*0094*/ 	.word	0x000000ff
        /*0098*/ 	.word	0x00000038
        /*009c*/ 	.short	0x0100
        /*009e*/ 	.byte	0x08
	.zero		1


	//   ....[2]....
        /*00a0*/ 	.word	0x00000250
        /*00a4*/ 	.word	0x000000ff
        /*00a8*/ 	.word	0x00000008
        /*00ac*/ 	.short	0x0100
        /*00ae*/ 	.byte	0x08
	.zero		1


	//   ....[3]....
        /*00b0*/ 	.word	0x00000260
        /*00b4*/ 	.word	0x000000ff
        /*00b8*/ 	.word	0x00000040
        /*00bc*/ 	.short	0x0100
        /*00be*/ 	.byte	0x08
	.zero		1


	//   ....[4]....
        /*00c0*/ 	.word	0x00000270
        /*00c4*/ 	.word	0x000000ff
        /*00c8*/ 	.word	0x00000010
        /*00cc*/ 	.short	0x0100
        /*00ce*/ 	.byte	0x08
	.zero		1


	//   ....[5]....
        /*00d0*/ 	.word	0x00000280
        /*00d4*/ 	.word	0x000000ff
        /*00d8*/ 	.word	0x00000048
        /*00dc*/ 	.short	0x0100
        /*00de*/ 	.byte	0x08
	.zero		1


	//   ....[6]....
        /*00e0*/ 	.word	0x00000290
        /*00e4*/ 	.word	0x000000ff
        /*00e8*/ 	.word	0x00000018
        /*00ec*/ 	.short	0x0100
        /*00ee*/ 	.byte	0x08
	.zero		1


	//   ....[7]....
        /*00f0*/ 	.word	0x000002a0
        /*00f4*/ 	.word	0x000000ff
        /*00f8*/ 	.word	0x00000050
        /*00fc*/ 	.short	0x0100
        /*00fe*/ 	.byte	0x08
	.zero		1


	//   ....[8]....
        /*0100*/ 	.word	0x000002b0
        /*0104*/ 	.word	0x000000ff
        /*0108*/ 	.word	0x00000020
        /*010c*/ 	.short	0x0100
        /*010e*/ 	.byte	0x08
	.zero		1


	//   ....[9]....
        /*0110*/ 	.word	0x000002c0
        /*0114*/ 	.word	0x000000ff
        /*0118*/ 	.word	0x00000058
        /*011c*/ 	.short	0x0100
        /*011e*/ 	.byte	0x08
	.zero		1


	//   ....[10]....
        /*0120*/ 	.word	0x000002d0
        /*0124*/ 	.word	0x000000ff
        /*0128*/ 	.word	0x00000028
        /*012c*/ 	.short	0x0100
        /*012e*/ 	.byte	0x08
	.zero		1


	//   ....[11]....
        /*0130*/ 	.word	0x000002e0
        /*0134*/ 	.word	0x000000ff
        /*0138*/ 	.word	0x00000060
        /*013c*/ 	.short	0x0100
        /*013e*/ 	.byte	0x08
	.zero		1


	//   ....[12]....
        /*0140*/ 	.word	0x000002f0
        /*0144*/ 	.word	0x000000ff
        /*0148*/ 	.word	0x00000030
        /*014c*/ 	.short	0x0100
        /*014e*/ 	.byte	0x08
	.zero		1


	//   ....[13]....
        /*0150*/ 	.word	0x00000300
        /*0154*/ 	.word	0x000000ff
        /*0158*/ 	.word	0x00000068
        /*015c*/ 	.short	0x0100
        /*015e*/ 	.byte	0x08
	.zero		1


	//   ....[14]....
        /*0160*/ 	.word	0x000005b0
        /*0164*/ 	.word	0x000000ff
        /*0168*/ 	.word	0x00000080
        /*016c*/ 	.short	0x0100
        /*016e*/ 	.byte	0x08
	.zero		1


	//   ....[15]....
        /*0170*/ 	.word	0x00000630
        /*0174*/ 	.word	0x000000ff
        /*0178*/ 	.word	0x00000088
        /*017c*/ 	.short	0x0100
        /*017e*/ 	.byte	0x08
	.zero		1


	//   ....[16]....
        /*0180*/ 	.word	0x000014d0
        /*0184*/ 	.word	0x00000003
        /*0188*/ 	.word	0x00000000
        /*018c*/ 	.short	0x010a
        /*018e*/ 	.byte	0x3f
	.zero		1


	//   ....[17]....
        /*0190*/ 	.word	0x00001530
        /*0194*/ 	.word	0x00000003
        /*0198*/ 	.word	0x00000000
        /*019c*/ 	.short	0x010a
        /*019e*/ 	.byte	0x3f
	.zero		1


	//   ....[18]....
        /*01a0*/ 	.word	0x00001d60
        /*01a4*/ 	.word	0x000000ff
        /*01a8*/ 	.word	0x00000000
        /*01ac*/ 	.short	0x010a
        /*01ae*/ 	.byte	0x04
	.zero		1


	//   ....[19]....
        /*01b0*/ 	.word	0x00001da0
        /*01b4*/ 	.word	0x000000ff
        /*01b8*/ 	.word	0x00000000
        /*01bc*/ 	.short	0x010a
        /*01be*/ 	.byte	0x04
	.zero		1


	//   ....[20]....
        /*01c0*/ 	.word	0x000024c0
        /*01c4*/ 	.word	0x000000ff
        /*01c8*/ 	.word	0x00000000
        /*01cc*/ 	.short	0x0101
        /*01ce*/ 	.byte	0x0a
	.zero		1


	//   ....[21]....
        /*01d0*/ 	.word	0x000026c0
        /*01d4*/ 	.word	0x000000ff
        /*01d8*/ 	.word	0x00000000
        /*01dc*/ 	.short	0x0101
        /*01de*/ 	.byte	0x04
	.zero		1


	//   ....[22]....
        /*01e0*/ 	.word	0x000074e0
        /*01e4*/ 	.word	0x0000000e
        /*01e8*/ 	.word	0x00000038
        /*01ec*/ 	.short	0x010a
        /*01ee*/ 	.byte	0x3f
	.zero		1


	//   ....[23]....
        /*01f0*/ 	.word	0x00007990
        /*01f4*/ 	.word	0x00000006
        /*01f8*/ 	.word	0x00000088
        /*01fc*/ 	.short	0x0101
        /*01fe*/ 	.byte	0x3f
	.zero		1


	//   ....[24]....
        /*0200*/ 	.word	0x00008070
        /*0204*/ 	.word	0x00000007
        /*0208*/ 	.word	0x00000000
        /*020c*/ 	.short	0x010a
        /*020e*/ 	.byte	0x3f
	.zero		1


	//   ....[25]....
        /*0210*/ 	.word	0x000080f0
        /*0214*/ 	.word	0x00000009
        /*0218*/ 	.word	0x00000000
        /*021c*/ 	.short	0x010a
        /*021e*/ 	.byte	0x3f
	.zero		1


	//   ....[26]....
        /*0220*/ 	.word	0x00008180
        /*0224*/ 	.word	0x00000006
        /*0228*/ 	.word	0x00000000
        /*022c*/ 	.short	0x010a
        /*022e*/ 	.byte	0x3f
	.zero		1


	//   ....[27]....
        /*0230*/ 	.word	0x00008210
        /*0234*/ 	.word	0x00000009
        /*0238*/ 	.word	0x00000000
        /*023c*/ 	.short	0x010a
        /*023e*/ 	.byte	0x3f
	.zero		1


	//   ....[28]....
        /*0240*/ 	.word	0x000082a0
        /*0244*/ 	.word	0x00000006
        /*0248*/ 	.word	0x00000000
        /*024c*/ 	.short	0x010a
        /*024e*/ 	.byte	0x3f
	.zero		1


	//   ....[29]....
        /*0250*/ 	.word	0x00008330
        /*0254*/ 	.word	0x00000009
        /*0258*/ 	.word	0x00000000
        /*025c*/ 	.short	0x010a
        /*025e*/ 	.byte	0x3f
	.zero		1


	//   ....[30]....
        /*0260*/ 	.word	0x000083c0
        /*0264*/ 	.word	0x00000003
        /*0268*/ 	.word	0x00000000
        /*026c*/ 	.short	0x010a
        /*026e*/ 	.byte	0x3f
	.zero		1


	//   ....[31]....
        /*0270*/ 	.word	0x00008420
        /*0274*/ 	.word	0x00000003
        /*0278*/ 	.word	0x00000000
        /*027c*/ 	.short	0x010a
        /*027e*/ 	.byte	0x3f
	.zero		1


	//   ....[32]....
        /*0280*/ 	.word	0x00008480
        /*0284*/ 	.word	0x00000004
        /*0288*/ 	.word	0x00000000
        /*028c*/ 	.short	0x010a
        /*028e*/ 	.byte	0x3f
	.zero		1


	//   ....[33]....
        /*0290*/ 	.word	0x00008550
        /*0294*/ 	.word	0x0000000e
        /*0298*/ 	.word	0x00000038
        /*029c*/ 	.short	0x010a
        /*029e*/ 	.byte	0x3f
	.zero		1


	//   ....[34]....
        /*02a0*/ 	.word	0x00008620
        /*02a4*/ 	.word	0x00000007
        /*02a8*/ 	.word	0x00000000
        /*02ac*/ 	.short	0x010a
        /*02ae*/ 	.byte	0x3f
	.zero		1


	//   ....[35]....
        /*02b0*/ 	.word	0x00008670
        /*02b4*/ 	.word	0x00000009
        /*02b8*/ 	.word	0x00000000
        /*02bc*/ 	.short	0x010a
        /*02be*/ 	.byte	0x3f
	.zero		1


	//   ....[36]....
        /*02c0*/ 	.word	0x000086c0
        /*02c4*/ 	.word	0x00000006
        /*02c8*/ 	.word	0x00000000
        /*02cc*/ 	.short	0x010a
        /*02ce*/ 	.byte	0x3f
	.zero		1


	//   ....[37]....
        /*02d0*/ 	.word	0x00008710
        /*02d4*/ 	.word	0x00000009
        /*02d8*/ 	.word	0x00000000
        /*02dc*/ 	.short	0x010a
        /*02de*/ 	.byte	0x3f
	.zero		1


	//   ....[38]....
        /*02e0*/ 	.word	0x00008760
        /*02e4*/ 	.word	0x00000006
        /*02e8*/ 	.word	0x00000000
        /*02ec*/ 	.short	0x010a
        /*02ee*/ 	.byte	0x3f
	.zero		1


	//   ....[39]....
        /*02f0*/ 	.word	0x000087b0
        /*02f4*/ 	.word	0x00000009
        /*02f8*/ 	.word	0x00000000
        /*02fc*/ 	.short	0x010a
        /*02fe*/ 	.byte	0x3f
	.zero		1


	//----- nvinfo : EIATTR_NUM_MBARRIERS
	.align		4
.L_35:
        /*0300*/ 	.byte	0x03, 0x38
        /*0302*/ 	.short	0x0010


	//----- nvinfo : EIATTR_EXIT_INSTR_OFFSETS
	.align		4
        /*0304*/ 	.byte	0x04, 0x1c
        /*0306*/ 	.short	(.L_37 - .L_36)


	//   ....[0]....
.L_36:
        /*0308*/ 	.word	0x000006d0


	//   ....[1]....
        /*030c*/ 	.word	0x00000fa0


	//   ....[2]....
        /*0310*/ 	.word	0x00006bc0


	//   ....[3]....
        /*0314*/ 	.word	0x000071f0


	//   ....[4]....
        /*0318*/ 	.word	0x00008410


	//----- nvinfo : EIATTR_MAX_THREADS
	.align		4
.L_37:
        /*031c*/ 	.byte	0x04, 0x05
        /*031e*/ 	.short	(.L_39 - .L_38)
.L_38:
        /*0320*/ 	.word	0x00000180
        /*0324*/ 	.word	0x00000001
        /*0328*/ 	.word	0x00000001


	//----- nvinfo : EIATTR_CRS_STACK_SIZE
	.align		4
.L_39:
        /*032c*/ 	.byte	0x04, 0x1e
        /*032e*/ 	.short	(.L_41 - .L_40)
.L_40:
        /*0330*/ 	.word	0x00000000


	//----- nvinfo : EIATTR_CBANK_PARAM_SIZE
	.align		4
.L_41:
        /*0334*/ 	.byte	0x03, 0x19
        /*0336*/ 	.short	0x0470


	//----- nvinfo : EIATTR_PARAM_CBANK
	.align		4
        /*0338*/ 	.byte	0x04, 0x0a
        /*033a*/ 	.short	(.L_43 - .L_42)
	.align		4
.L_42:
        /*033c*/ 	.word	index@(.nv.constant0._ZN7cutlass13device_kernelINS_4gemm6kernel13GemmUniversalIN4cute5tupleIJiiiiEEENS1_10collective13CollectiveMmaINS1_34MainloopSm90TmaGmmaWarpSpecializedILi7ENS5_IJNS4_1CILi1EEESB_SB_EEENS1_35KernelTmaWarpSpecializedCooperativeEEENS5_IJNSA_ILi256EEENSA_ILi64EEESG_EEEfNS5_IJlSB_lEEEfSI_NS4_8TiledMMAINS4_8MMA_AtomIJNS4_4SM904GMMA29MMA_64x64x8_F32TF32TF32_SS_TNILNSM_7ScaleInE1ELSO_1EEEEEENS4_6LayoutINS5_IJNSA_ILi2EEESB_SB_EEENS5_IJSB_NSA_ILi0EEESU_EEEEENS5_IJNS4_10UnderscoreESX_SX_EEEEENS4_13SM90_TMA_LOADENS4_14ComposedLayoutINS4_7SwizzleILi3ELi4ELi3EEENS4_18smem_ptr_flag_bitsILi32EEENSR_INS5_IJNSA_ILi8EEENSA_ILi32EEEEEENS5_IJS17_SB_EEEEEEEvNS4_8identityES10_S1B_vS1C_EENS_8epilogue10collective6detail29Sm90TmaWarpSpecializedAdapterINS1F_15DefaultEpilogueIfSI_SI_NS1E_6thread17LinearCombinationIfLi1EffLNS1J_9ScaleType4KindE0ELNS_15FloatRoundStyleE2EfEENS1_15EpilogueDefaultEEEEEvvEEEEvNT_6ParamsE)
        /*0340*/ 	.short	0x0210
        /*0342*/ 	.short	0x0470


	//----- nvinfo : EIATTR_SW_WAR
	.align		4
.L_43:
        /*0344*/ 	.byte	0x04, 0x36
        /*0346*/ 	.short	(.L_45 - .L_44)
.L_44:
        /*0348*/ 	.word	0x00000008
.L_45:


//--------------------- .nv.callgraph             --------------------------
	.section	.nv.callgraph,"",@"SHT_CUDA_CALLGRAPH"
	.align	4
	.sectionentsize	8
	.align		4
        /*0000*/ 	.word	0x00000000
	.align		4
        /*0004*/ 	.word	0xffffffff
	.align		4
        /*0008*/ 	.word	index@(_ZN7cutlass13device_kernelINS_4gemm6kernel13GemmUniversalIN4cute5tupleIJiiiiEEENS1_10collective13CollectiveMmaINS1_34MainloopSm90TmaGmmaWarpSpecializedILi7ENS5_IJNS4_1CILi1EEESB_SB_EEENS1_35KernelTmaWarpSpecializedCooperativeEEENS5_IJNSA_ILi256EEENSA_ILi64EEESG_EEEfNS5_IJlSB_lEEEfSI_NS4_8TiledMMAINS4_8MMA_AtomIJNS4_4SM904GMMA29MMA_64x64x8_F32TF32TF32_SS_TNILNSM_7ScaleInE1ELSO_1EEEEEENS4_6LayoutINS5_IJNSA_ILi2EEESB_SB_EEENS5_IJSB_NSA_ILi0EEESU_EEEEENS5_IJNS4_10UnderscoreESX_SX_EEEEENS4_13SM90_TMA_LOADENS4_14ComposedLayoutINS4_7SwizzleILi3ELi4ELi3EEENS4_18smem_ptr_flag_bitsILi32EEENSR_INS5_IJNSA_ILi8EEENSA_ILi32EEEEEENS5_IJS17_SB_EEEEEEEvNS4_8identityES10_S1B_vS1C_EENS_8epilogue10collective6detail29Sm90TmaWarpSpecializedAdapterINS1F_15DefaultEpilogueIfSI_SI_NS1E_6thread17LinearCombinationIfLi1EffLNS1J_9ScaleType4KindE0ELNS_15FloatRoundStyleE2EfEENS1_15EpilogueDefaultEEEEEvvEEEEvNT_6ParamsE)
	.align		4
        /*000c*/ 	.word	index@(__assertfail)
	.align		4
        /*0010*/ 	.word	0x00000000
	.align		4
        /*0014*/ 	.word	0xfffffffe
	.align		4
        /*0018*/ 	.word	0x00000000
	.align		4
        /*001c*/ 	.word	0xfffffffd
	.align		4
        /*0020*/ 	.word	0x00000000
	.align		4
        /*0024*/ 	.word	0xfffffffc


//--------------------- .nv.constant4             --------------------------
	.section	.nv.constant4,"a",@progbits
	.align	8
	.align		8
.nv.constant4:
        /*0000*/ 	.dword	__assertfail
	.align		8
        /*0008*/ 	.dword	__unnamed_1
	.align		8
        /*0010*/ 	.dword	_ZN40_INTERNAL_c8a1682d_4_k_cu_ce1a438d_287924cuda3std3__45__cpo5beginE
	.align		8
        /*0018*/ 	.dword	_ZN40_INTERNAL_c8a1682d_4_k_cu_ce1a438d_287924cuda3std3__45__cpo3endE
	.align		8
        /*0020*/ 	.dword	_ZN40_INTERNAL_c8a1682d_4_k_cu_ce1a438d_287924cuda3std3__45__cpo6cbeginE
	.align		8
        /*0028*/ 	.dword	_ZN40_INTERNAL_c8a1682d_4_k_cu_ce1a438d_287924cuda3std3__45__cpo4cendE
	.align		8
        /*0030*/ 	.dword	_ZN40_INTERNAL_c8a1682d_4_k_cu_ce1a438d_287924cuda3std3__442_GLOBAL__N__c8a1682d_4_k_cu_ce1a438d_287926ignoreE
	.align		8
        /*0038*/ 	.dword	_ZN40_INTERNAL_c8a1682d_4_k_cu_ce1a438d_287924cuda3std3__419piecewise_constructE
	.align		8
        /*0040*/ 	.dword	_ZN40_INTERNAL_c8a1682d_4_k_cu_ce1a438d_287924cuda3std3__48in_placeE
	.align		8
        /*0048*/ 	.dword	_ZN40_INTERNAL_c8a1682d_4_k_cu_ce1a438d_287924cuda3std6ranges3__45__cpo4swapE
	.align		8
        /*0050*/ 	.dword	_ZN40_INTERNAL_c8a1682d_4_k_cu_ce1a438d_287924cuda3std6ranges3__45__cpo9iter_moveE
	.align		8
        /*0058*/ 	.dword	_ZN40_INTERNAL_c8a1682d_4_k_cu_ce1a438d_287924cute7productE
	.align		8
        /*0060*/ 	.dword	_ZN40_INTERNAL_c8a1682d_4_k_cu_ce1a438d_287924cute1_E
	.align		8
        /*0068*/ 	.dword	$str$22
	.align		8
        /*0070*/ 	.dword	$str$23


//--------------------- .text._ZN7cutlass13device_kernelINS_4gemm6kernel13GemmUniversalIN4cute5tupleIJiiiiEEENS1_10collective13CollectiveMmaINS1_34MainloopSm90TmaGmmaWarpSpecializedILi7ENS5_IJNS4_1CILi1EEESB_SB_EEENS1_35KernelTmaWarpSpecializedCooperativeEEENS5_IJNSA_ILi256EEENSA_ILi64EEESG_EEEfNS5_IJlSB_lEEEfSI_NS4_8TiledMMAINS4_8MMA_AtomIJNS4_4SM904GMMA29MMA_64x64x8_F32TF32TF32_SS_TNILNSM_7ScaleInE1ELSO_1EEEEEENS4_6LayoutINS5_IJNSA_ILi2EEESB_SB_EEENS5_IJSB_NSA_ILi0EEESU_EEEEENS5_IJNS4_10UnderscoreESX_SX_EEEEENS4_13SM90_TMA_LOADENS4_14ComposedLayoutINS4_7SwizzleILi3ELi4ELi3EEENS4_18smem_ptr_flag_bitsILi32EEENSR_INS5_IJNSA_ILi8EEENSA_ILi32EEEEEENS5_IJS17_SB_EEEEEEEvNS4_8identityES10_S1B_vS1C_EENS_8epilogue10collective6detail29Sm90TmaWarpSpecializedAdapterINS1F_15DefaultEpilogueIfSI_SI_NS1E_6thread17LinearCombinationIfLi1EffLNS1J_9ScaleType4KindE0ELNS_15FloatRoundStyleE2EfEENS1_15EpilogueDefaultEEEEEvvEEEEvNT_6ParamsE --------------------------
	.section	.text._ZN7cutlass13device_kernelINS_4gemm6kernel13GemmUniversalIN4cute5tupleIJiiiiEEENS1_10collective13CollectiveMmaINS1_34MainloopSm90TmaGmmaWarpSpecializedILi7ENS5_IJNS4_1CILi1EEESB_SB_EEENS1_35KernelTmaWarpSpecializedCooperativeEEENS5_IJNSA_ILi256EEENSA_ILi64EEESG_EEEfNS5_IJlSB_lEEEfSI_NS4_8TiledMMAINS4_8MMA_AtomIJNS4_4SM904GMMA29MMA_64x64x8_F32TF32TF32_SS_TNILNSM_7ScaleInE1ELSO_1EEEEEENS4_6LayoutINS5_IJNSA_ILi2EEESB_SB_EEENS5_IJSB_NSA_ILi0EEESU_EEEEENS5_IJNS4_10UnderscoreESX_SX_EEEEENS4_13SM90_TMA_LOADENS4_14ComposedLayoutINS4_7SwizzleILi3ELi4ELi3EEENS4_18smem_ptr_flag_bitsILi32EEENSR_INS5_IJNSA_ILi8EEENSA_ILi32EEEEEENS5_IJS17_SB_EEEEEEEvNS4_8identityES10_S1B_vS1C_EENS_8epilogue10collective6detail29Sm90TmaWarpSpecializedAdapterINS1F_15DefaultEpilogueIfSI_SI_NS1E_6thread17LinearCombinationIfLi1EffLNS1J_9ScaleType4KindE0ELNS_15FloatRoundStyleE2EfEENS1_15EpilogueDefaultEEEEEvvEEEEvNT_6ParamsE,"ax",@progbits
	.align	128
.text._ZN7cutlass13device_kernelINS_4gemm6kernel13GemmUniversalIN4cute5tupleIJiiiiEEENS1_10collective13CollectiveMmaINS1_34MainloopSm90TmaGmmaWarpSpecializedILi7ENS5_IJNS4_1CILi1EEESB_SB_EEENS1_35KernelTmaWarpSpecializedCooperativeEEENS5_IJNSA_ILi256EEENSA_ILi64EEESG_EEEfNS5_IJlSB_lEEEfSI_NS4_8TiledMMAINS4_8MMA_AtomIJNS4_4SM904GMMA29MMA_64x64x8_F32TF32TF32_SS_TNILNSM_7ScaleInE1ELSO_1EEEEEENS4_6LayoutINS5_IJNSA_ILi2EEESB_SB_EEENS5_IJSB_NSA_ILi0EEESU_EEEEENS5_IJNS4_10UnderscoreESX_SX_EEEEENS4_13SM90_TMA_LOADENS4_14ComposedLayoutINS4_7SwizzleILi3ELi4ELi3EEENS4_18smem_ptr_flag_bitsILi32EEENSR_INS5_IJNSA_ILi8EEENSA_ILi32EEEEEENS5_IJS17_SB_EEEEEEEvNS4_8identityES10_S1B_vS1C_EENS_8epilogue10collective6detail29Sm90TmaWarpSpecializedAdapterINS1F_15DefaultEpilogueIfSI_SI_NS1E_6thread17LinearCombinationIfLi1EffLNS1J_9ScaleType4KindE0ELNS_15FloatRoundStyleE2EfEENS1_15EpilogueDefaultEEEEEvvEEEEvNT_6ParamsE:
        .type           _ZN7cutlass13device_kernelINS_4gemm6kernel13GemmUniversalIN4cute5tupleIJiiiiEEENS1_10collective13CollectiveMmaINS1_34MainloopSm90TmaGmmaWarpSpecializedILi7ENS5_IJNS4_1CILi1EEESB_SB_EEENS1_35KernelTmaWarpSpecializedCooperativeEEENS5_IJNSA_ILi256EEENSA_ILi64EEESG_EEEfNS5_IJlSB_lEEEfSI_NS4_8TiledMMAINS4_8MMA_AtomIJNS4_4SM904GMMA29MMA_64x64x8_F32TF32TF32_SS_TNILNSM_7ScaleInE1ELSO_1EEEEEENS4_6LayoutINS5_IJNSA_ILi2EEESB_SB_EEENS5_IJSB_NSA_ILi0EEESU_EEEEENS5_IJNS4_10UnderscoreESX_SX_EEEEENS4_13SM90_TMA_LOADENS4_14ComposedLayoutINS4_7SwizzleILi3ELi4ELi3EEENS4_18smem_ptr_flag_bitsILi32EEENSR_INS5_IJNSA_ILi8EEENSA_ILi32EEEEEENS5_IJS17_SB_EEEEEEEvNS4_8identityES10_S1B_vS1C_EENS_8epilogue10collective6detail29Sm90TmaWarpSpecializedAdapterINS1F_15DefaultEpilogueIfSI_SI_NS1E_6thread17LinearCombinationIfLi1EffLNS1J_9ScaleType4KindE0ELNS_15FloatRoundStyleE2EfEENS1_15EpilogueDefaultEEEEEvvEEEEvNT_6ParamsE,@function
        .size           _ZN7cutlass13device_kernelINS_4gemm6kernel13GemmUniversalIN4cute5tupleIJiiiiEEENS1_10collective13CollectiveMmaINS1_34MainloopSm90TmaGmmaWarpSpecializedILi7ENS5_IJNS4_1CILi1EEESB_SB_EEENS1_35KernelTmaWarpSpecializedCooperativeEEENS5_IJNSA_ILi256EEENSA_ILi64EEESG_EEEfNS5_IJlSB_lEEEfSI_NS4_8TiledMMAINS4_8MMA_AtomIJNS4_4SM904GMMA29MMA_64x64x8_F32TF32TF32_SS_TNILNSM_7ScaleInE1ELSO_1EEEEEENS4_6LayoutINS5_IJNSA_ILi2EEESB_SB_EEENS5_IJSB_NSA_ILi0EEESU_EEEEENS5_IJNS4_10UnderscoreESX_SX_EEEEENS4_13SM90_TMA_LOADENS4_14ComposedLayoutINS4_7SwizzleILi3ELi4ELi3EEENS4_18smem_ptr_flag_bitsILi32EEENSR_INS5_IJNSA_ILi8EEENSA_ILi32EEEEEENS5_IJS17_SB_EEEEEEEvNS4_8identityES10_S1B_vS1C_EENS_8epilogue10collective6detail29Sm90TmaWarpSpecializedAdapterINS1F_15DefaultEpilogueIfSI_SI_NS1E_6thread17LinearCombinationIfLi1EffLNS1J_9ScaleType4KindE0ELNS_15FloatRoundStyleE2EfEENS1_15EpilogueDefaultEEEEEvvEEEEvNT_6ParamsE,(.L_x_198 - _ZN7cutlass13device_kernelINS_4gemm6kernel13GemmUniversalIN4cute5tupleIJiiiiEEENS1_10collective13CollectiveMmaINS1_34MainloopSm90TmaGmmaWarpSpecializedILi7ENS5_IJNS4_1CILi1EEESB_SB_EEENS1_35KernelTmaWarpSpecializedCooperativeEEENS5_IJNSA_ILi256EEENSA_ILi64EEESG_EEEfNS5_IJlSB_lEEEfSI_NS4_8TiledMMAINS4_8MMA_AtomIJNS4_4SM904GMMA29MMA_64x64x8_F32TF32TF32_SS_TNILNSM_7ScaleInE1ELSO_1EEEEEENS4_6LayoutINS5_IJNSA_ILi2EEESB_SB_EEENS5_IJSB_NSA_ILi0EEESU_EEEEENS5_IJNS4_10UnderscoreESX_SX_EEEEENS4_13SM90_TMA_LOADENS4_14ComposedLayoutINS4_7SwizzleILi3ELi4ELi3EEENS4_18smem_ptr_flag_bitsILi32EEENSR_INS5_IJNSA_ILi8EEENSA_ILi32EEEEEENS5_IJS17_SB_EEEEEEEvNS4_8identityES10_S1B_vS1C_EENS_8epilogue10collective6detail29Sm90TmaWarpSpecializedAdapterINS1F_15DefaultEpilogueIfSI_SI_NS1E_6thread17LinearCombinationIfLi1EffLNS1J_9ScaleType4KindE0ELNS_15FloatRoundStyleE2EfEENS1_15EpilogueDefaultEEEEEvvEEEEvNT_6ParamsE)
        .other          _ZN7cutlass13device_kernelINS_4gemm6kernel13GemmUniversalIN4cute5tupleIJiiiiEEENS1_10collective13CollectiveMmaINS1_34MainloopSm90TmaGmmaWarpSpecializedILi7ENS5_IJNS4_1CILi1EEESB_SB_EEENS1_35KernelTmaWarpSpecializedCooperativeEEENS5_IJNSA_ILi256EEENSA_ILi64EEESG_EEEfNS5_IJlSB_lEEEfSI_NS4_8TiledMMAINS4_8MMA_AtomIJNS4_4SM904GMMA29MMA_64x64x8_F32TF32TF32_SS_TNILNSM_7ScaleInE1ELSO_1EEEEEENS4_6LayoutINS5_IJNSA_ILi2EEESB_SB_EEENS5_IJSB_NSA_ILi0EEESU_EEEEENS5_IJNS4_10UnderscoreESX_SX_EEEEENS4_13SM90_TMA_LOADENS4_14ComposedLayoutINS4_7SwizzleILi3ELi4ELi3EEENS4_18smem_ptr_flag_bitsILi32EEENSR_INS5_IJNSA_ILi8EEENSA_ILi32EEEEEENS5_IJS17_SB_EEEEEEEvNS4_8identityES10_S1B_vS1C_EENS_8epilogue10collective6detail29Sm90TmaWarpSpecializedAdapterINS1F_15DefaultEpilogueIfSI_SI_NS1E_6thread17LinearCombinationIfLi1EffLNS1J_9ScaleType4KindE0ELNS_15FloatRoundStyleE2EfEENS1_15EpilogueDefaultEEEEEvvEEEEvNT_6ParamsE,@"STO_CUDA_ENTRY STV_DEFAULT"
_ZN7cutlass13device_kernelINS_4gemm6kernel13GemmUniversalIN4cute5tupleIJiiiiEEENS1_10collective13CollectiveMmaINS1_34MainloopSm90TmaGmmaWarpSpecializedILi7ENS5_IJNS4_1CILi1EEESB_SB_EEENS1_35KernelTmaWarpSpecializedCooperativeEEENS5_IJNSA_ILi256EEENSA_ILi64EEESG_EEEfNS5_IJlSB_lEEEfSI_NS4_8TiledMMAINS4_8MMA_AtomIJNS4_4SM904GMMA29MMA_64x64x8_F32TF32TF32_SS_TNILNSM_7ScaleInE1ELSO_1EEEEEENS4_6LayoutINS5_IJNSA_ILi2EEESB_SB_EEENS5_IJSB_NSA_ILi0EEESU_EEEEENS5_IJNS4_10UnderscoreESX_SX_EEEEENS4_13SM90_TMA_LOADENS4_14ComposedLayoutINS4_7SwizzleILi3ELi4ELi3EEENS4_18smem_ptr_flag_bitsILi32EEENSR_INS5_IJNSA_ILi8EEENSA_ILi32EEEEEENS5_IJS17_SB_EEEEEEEvNS4_8identityES10_S1B_vS1C_EENS_8epilogue10collective6detail29Sm90TmaWarpSpecializedAdapterINS1F_15DefaultEpilogueIfSI_SI_NS1E_6thread17LinearCombinationIfLi1EffLNS1J_9ScaleType4KindE0ELNS_15FloatRoundStyleE2EfEENS1_15EpilogueDefaultEEEEEvvEEEEvNT_6ParamsE:
[----:B------:R-:W0:Y:S01]  /*0000*/  LDC R1, c[0x0][0x28] ;  /* 0x00000a00ff017b82 */ /* 0x000e220000000800 */
[----:B------:R-:W1:Y:S01]  /*0010*/  S2R R3, SR_TID.X ;  /* 0x0000000000037919 */ /* 0x000e620000002100 */
[----:B------:R-:W-:Y:S01]  /*0020*/  ELECT P0, URZ, PT ;  /* 0x00000000003f782f */ /* 0x000fe20003800000 */
[----:B------:R-:W-:Y:S01]  /*0030*/  BSSY B0, `(.L_x_0) ;  /* 0x000000f000007945 */ /* 0x000fe20003800000 */
[--C-:B-1----:R-:W-:Y:S02]  /*0040*/  SHF.R.U32.HI R0, RZ, 0x5, R3.reuse ;  /* 0x00000005ff007819 */ /* 0x102fe40000011603 */
[----:B------:R-:W-:-:S03]  /*0050*/  SHF.R.U32.HI R14, RZ, 0x7, R3 ;  /* 0x00000007ff0e7819 */ /* 0x000fc60000011603 */
[----:B------:R-:W1:Y:S04]  /*0060*/  SHFL.IDX PT, R4, R0, RZ, 0x1f ;  /* 0x00001fff00047589 */ /* 0x000e6800000e0000 */
[----:B------:R2:W3:Y:S01]  /*0070*/  SHFL.IDX PT, R10, R14, RZ, 0x1f ;  /* 0x00001fff0e0a7589 */ /* 0x0004e200000e0000 */
[----:B-1----:R-:W-:-:S13]  /*0080*/  ISETP.NE.OR P0, PT, R4, RZ, !P0 ;  /* 0x000000ff0400720c */ /* 0x002fda0004705670 */
[----:B0-23--:R-:W-:Y:S05]  /*0090*/  @P0 BRA `(.L_x_1) ;  /* 0x0000000000200947 */ /* 0x00dfea0003800000 */
[----:B------:R-:W-:Y:S02]  /*00a0*/  ULDC.64 UR4, c[0x0][0x198] ;  /* 0x0000660000047ab9 */ /* 0x000fe40000000a00 */
[----:B------:R-:W-:Y:S02]  /*00b0*/  UIADD3 UR6, UP0, UR4, 0xf0, URZ ;  /* 0x000000f004067890 */ /* 0x000fe4000ff1e03f */
[----:B------:R-:W-:Y:S02]  /*00c0*/  UIADD3 UR4, UP1, UR4, 0x1f0, URZ ;  /* 0x000001f004047890 */ /* 0x000fe4000ff3e03f */
[----:B------:R-:W-:Y:S02]  /*00d0*/  UIADD3.X UR7, URZ, UR5, URZ, UP0, !UPT ;  /* 0x000000053f077290 */ /* 0x000fe400087fe43f */
[----:B------:R-:W-:-:S07]  /*00e0*/  UIADD3.X UR5, URZ, UR5, URZ, UP1, !UPT ;  /* 0x000000053f057290 */ /* 0x000fce0008ffe43f */
[----:B------:R0:W-:Y:S02]  /*00f0*/  UTMACCTL.PF [UR6] ;  /* 0x00000000060079b9 */ /* 0x0001e40008040000 */
[----:B------:R0:W-:Y:S02]  /*0100*/  UTMACCTL.PF [UR4] ;  /* 0x00000000040079b9 */ /* 0x0001e40008040000 */
[----:B0-----:R-:W-:Y:S01]  /*0110*/  NOP ;  /* 0x0000000000007918 */ /* 0x001fe20000000000 */
.L_x_1:
[----:B------:R-:W-:Y:S05]  /*0120*/  BSYNC B0 ;  /* 0x0000000000007941 */ /* 0x000fea0003800000 */
.L_x_0:
[----:B------:R-:W0:Y:S02]  /*0130*/  SHFL.IDX PT, R2, R0, RZ, 0x1f ;  /* 0x00001fff00027589 */ /* 0x000e2400000e0000 */
[----:B0-----:R-:W-:-:S13]  /*0140*/  ISETP.NE.AND P0, PT, R2, RZ, PT ;  /* 0x000000ff0200720c */ /* 0x001fda0003f05270 */
[----:B------:R-:W-:Y:S05]  /*0150*/  @P0 BRA `(.L_x_2) ;  /* 0x0000000000700947 */ /* 0x000fea0003800000 */
[----:B------:R-:W0:Y:S01]  /*0160*/  S2UR UR8, SR_CgaCtaId ;  /* 0x00000000000879c3 */ /* 0x000e220000008800 */
[----:B------:R-:W-:Y:S01]  /*0170*/  UMOV UR4, 0x400 ;  /* 0x0000040000047882 */ /* 0x000fe20000000000 */
[----:B------:R-:W-:Y:S01]  /*0180*/  UMOV UR5, 0x1 ;  /* 0x0000000100057882 */ /* 0x000fe20000000000 */
[----:B------:R-:W-:Y:S01]  /*0190*/  UMOV UR6, 0x100 ;  /* 0x0000010000067882 */ /* 0x000fe20000000000 */
[----:B------:R-:W-:Y:S01]  /*01a0*/  ELECT P0, URZ, PT ;  /* 0x00000000003f782f */ /* 0x000fe20003800000 */
[----:B------:R-:W-:-:S04]  /*01b0*/  UIADD3 UR6, -UR6, 0x100000, URZ ;  /* 0x0010000006067890 */ /* 0x000fc8000fffe13f */
[----:B------:R-:W-:Y:S02]  /*01c0*/  USHF.L.U32 UR7, UR6, 0xb, URZ ;  /* 0x0000000b06077899 */ /* 0x000fe4000800063f */
[----:B------:R-:W-:Y:S02]  /*01d0*/  USHF.L.U32 UR6, UR6, 0x1, URZ ;  /* 0x0000000106067899 */ /* 0x000fe4000800063f */
[----:B0-----:R-:W-:Y:S02]  /*01e0*/  ULEA UR8, UR8, UR4, 0x18 ;  /* 0x0000000408087291 */ /* 0x001fe4000f8ec03f */
[----:B------:R-:W-:-:S04]  /*01f0*/  UIADD3 UR4, -UR5, 0x100000, URZ ;  /* 0x0010000005047890 */ /* 0x000fc8000fffe13f */
[----:B------:R-:W-:Y:S02]  /*0200*/  USHF.L.U32 UR5, UR4, 0xb, URZ ;  /* 0x0000000b04057899 */ /* 0x000fe4000800063f */
[----:B------:R-:W-:Y:S01]  /*0210*/  USHF.L.U32 UR4, UR4, 0x1, URZ ;  /* 0x0000000104047899 */ /* 0x000fe2000800063f */
[----:B------:R-:W0:Y:S11]  /*0220*/  FENCE.VIEW.ASYNC.S ;  /* 0x00000000000073c6 */ /* 0x000e360000000000 */
[----:B0-----:R0:W1:Y:S01]  /*0230*/  SYNCS.EXCH.64 URZ, [UR8], UR4 ;  /* 0x00000004083f75b2 */ /* 0x0010620008000100 */
[----:B------:R0:W2:Y:S01]  /*0240*/  SYNCS.EXCH.64 URZ, [UR8+0x38], UR6 ;  /* 0x00003806083f75b2 */ /* 0x0000a20008000100 */
[----:B------:R0:W3:Y:S01]  /*0250*/  SYNCS.EXCH.64 URZ, [UR8+0x8], UR4 ;  /* 0x00000804083f75b2 */ /* 0x0000e20008000100 */
[----:B------:R0:W4:Y:S01]  /*0260*/  SYNCS.EXCH.64 URZ, [UR8+0x40], UR6 ;  /* 0x00004006083f75b2 */ /* 0x0001220008000100 */
[----:B------:R0:W0:Y:S01]  /*0270*/  SYNCS.EXCH.64 URZ, [UR8+0x10], UR4 ;  /* 0x00001004083f75b2 */ /* 0x0000220008000100 */
        /* <DEDUP_REMOVED lines=9> */
[----:B------:R-:W-:Y:S01]  /*0310*/  NOP ;  /* 0x0000000000007918 */ /* 0x000fe20000000000 */
.L_x_2:
[----:B------:R-:W5:Y:S01]  /*0320*/  SHFL.IDX PT, R0, R0, RZ, 0x1f ;  /* 0x00001fff00007589 */ /* 0x000f6200000e0000 */
[----:B------:R-:W1:Y:S01]  /*0330*/  LDC R2, c[0x0][0x65c] ;  /* 0x00019700ff027b82 */ /* 0x000e620000000800 */
[----:B------:R-:W-:Y:S02]  /*0340*/  ELECT P0, URZ, PT ;  /* 0x00000000003f782f */ /* 0x000fe40003800000 */
[----:B------:R-:W-:Y:S01]  /*0350*/  LOP3.LUT R7, R7, 0xfffff7ff, RZ, 0xc0, !PT ;  /* 0xfffff7ff07077812 */ /* 0x000fe200078ec0ff */
[----:B------:R-:W2:Y:S01]  /*0360*/  S2R R5, SR_CTAID.Y ;  /* 0x0000000000057919 */ /* 0x000ea20000002600 */
[----:B0-----:R-:W-:Y:S01]  /*0370*/  UMOV UR4, 0x20 ;  /* 0x0000002000047882 */ /* 0x001fe20000000000 */
[----:B------:R-:W-:Y:S01]  /*0380*/  NOP ;  /* 0x0000000000007918 */ /* 0x000fe20000000000 */
[----:B------:R-:W-:Y:S01]  /*0390*/  ISETP.NE.AND P2, PT, R10, RZ, PT ;  /* 0x000000ff0a00720c */ /* 0x000fe20003f45270 */
[----:B------:R-:W0:Y:S01]  /*03a0*/  S2R R6, SR_CTAID.X ;  /* 0x0000000000067919 */ /* 0x000e220000002500 */
[----:B------:R-:W-:Y:S01]  /*03b0*/  NOP ;  /* 0x0000000000007918 */ /* 0x000fe20000000000 */
[----:B-----5:R-:W-:-:S02]  /*03c0*/  ISETP.NE.OR P0, PT, R0, RZ, !P0 ;  /* 0x000000ff0000720c */ /* 0x020fc40004705670 */
[----:B-1----:R-:W-:-:S11]  /*03d0*/  ISETP.NE.AND P3, PT, R2, 0x1, PT ;  /* 0x000000010200780c */ /* 0x002fd60003f65270 */
[----:B------:R-:W-:Y:S01]  /*03e0*/  VOTEU.ALL UP0, P0 ;  /* 0x00000000003f7886 */ /* 0x000fe20000000000 */
[----:B------:R-:W-:Y:S01]  /*03f0*/  VOTEU.ALL UP1, P0 ;  /* 0x00000000003f7886 */ /* 0x000fe20000020000 */
[----:B------:R-:W-:Y:S01]  /*0400*/  @P3 LOP3.LUT R7, R7, 0x800, RZ, 0xfc, !PT ;  /* 0x0000080007073812 */ /* 0x000fe200078efcff */
[----:B------:R-:W0:Y:S01]  /*0410*/  @P3 LDC R17, c[0x0][0x10] ;  /* 0x00000400ff113b82 */ /* 0x000e220000000800 */
[----:B------:R-:W-:Y:S01]  /*0420*/  SHF.R.S32.HI R7, RZ, 0x1f, R4 ;  /* 0x0000001fff077819 */ /* 0x000fe20000011404 */
[----:B------:R-:W-:Y:S01]  /*0430*/  @!UP0 UMOV UR6, 0x400 ;  /* 0x0000040000068882 */ /* 0x000fe20000000000 */
[----:B------:R-:W-:-:S04]  /*0440*/  @!UP0 UIADD3 UR4, -UR4, 0x100000, URZ ;  /* 0x0010000004048890 */ /* 0x000fc8000fffe13f */
[----:B------:R-:W-:Y:S02]  /*0450*/  @!UP0 USHF.L.U32 UR5, UR4, 0xb, URZ ;  /* 0x0000000b04058899 */ /* 0x000fe4000800063f */
[----:B------:R-:W-:Y:S01]  /*0460*/  @!UP0 USHF.L.U32 UR4, UR4, 0x1, URZ ;  /* 0x0000000104048899 */ /* 0x000fe2000800063f */
[----:B--2---:R-:W-:Y:S01]  /*0470*/  @P3 IMAD.MOV.U32 R8, RZ, RZ, R5 ;  /* 0x000000ffff083224 */ /* 0x004fe200078e0005 */
[----:B------:R-:W-:Y:S01]  /*0480*/  LEA.HI R7, R7, R4, RZ, 0x2 ;  /* 0x0000000407077211 */ /* 0x000fe200078f10ff */
[----:B------:R-:W-:Y:S01]  /*0490*/  @P3 IMAD.MOV.U32 R9, RZ, RZ, RZ ;  /* 0x000000ffff093224 */ /* 0x000fe200078e00ff */
[----:B------:R-:W1:Y:S02]  /*04a0*/  @!UP0 S2UR UR7, SR_CgaCtaId ;  /* 0x00000000000789c3 */ /* 0x000e640000008800 */
[----:B------:R-:W-:-:S05]  /*04b0*/  LOP3.LUT R7, R7, 0xfffffffc, RZ, 0xc0, !PT ;  /* 0xfffffffc07077812 */ /* 0x000fca00078ec0ff */
[----:B------:R-:W-:Y:S01]  /*04c0*/  IMAD.IADD R0, R4, 0x1, -R7 ;  /* 0x0000000104007824 */ /* 0x000fe200078e0a07 */
[----:B------:R-:W-:Y:S01]  /*04d0*/  LOP3.LUT R4, R3, 0x7f, RZ, 0xc0, !PT ;  /* 0x0000007f03047812 */ /* 0x000fe200078ec0ff */
[----:B------:R-:W2:Y:S01]  /*04e0*/  @!P3 LDC R11, c[0x0][0xc] ;  /* 0x00000300ff0bbb82 */ /* 0x000ea20000000800 */
[----:B------:R-:W-:Y:S02]  /*04f0*/  IMAD.MOV.U32 R7, RZ, RZ, RZ ;  /* 0x000000ffff077224 */ /* 0x000fe400078e00ff */
[----:B------:R-:W-:Y:S01]  /*0500*/  ISETP.NE.AND P1, PT, R0, 0x3, PT ;  /* 0x000000030000780c */ /* 0x000fe20003f25270 */
[----:B0-----:R-:W-:Y:S01]  /*0510*/  @P3 IMAD.WIDE.U32 R16, R6, R17, R8 ;  /* 0x0000001106103225 */ /* 0x001fe200078e0008 */
[----:B-1----:R-:W-:Y:S01]  /*0520*/  @!UP0 ULEA UR8, UR7, UR6, 0x18 ;  /* 0x0000000607088291 */ /* 0x002fe2000f8ec03f */
[----:B------:R-:W-:Y:S02]  /*0530*/  VOTEU.ALL UP0, P0 ;  /* 0x00000000003f7886 */ /* 0x000fe40000000000 */
[----:B------:R-:W-:Y:S01]  /*0540*/  ULDC UR6, c[0x0][0xc] ;  /* 0x0000030000067ab9 */ /* 0x000fe20000000800 */
[----:B------:R-:W-:Y:S01]  /*0550*/  ISETP.EQ.OR P0, PT, R0, RZ, !P1 ;  /* 0x000000ff0000720c */ /* 0x000fe20004f02670 */
[----:B------:R-:W-:-:S03]  /*0560*/  ULDC UR7, c[0x0][0x10] ;  /* 0x0000040000077ab9 */ /* 0x000fc60000000800 */
[C---:B------:R-:W-:Y:S01]  /*0570*/  ISETP.EQ.AND P0, PT, R10.reuse, RZ, P0 ;  /* 0x000000ff0a00720c */ /* 0x040fe20000702270 */
[----:B------:R-:W-:Y:S02]  /*0580*/  VIADD R10, R10, 0xffffffff ;  /* 0xffffffff0a0a7836 */ /* 0x000fe40000000000 */
[----:B--2---:R-:W-:Y:S01]  /*0590*/  @!P3 IMAD.WIDE.U32 R8, R11, R5, R6 ;  /* 0x000000050b08b225 */ /* 0x004fe200078e0006 */
[----:B------:R-:W0:Y:S02]  /*05a0*/  FENCE.VIEW.ASYNC.S ;  /* 0x00000000000073c6 */ /* 0x000e240000000000 */
[----:B0-----:R-:W3:Y:S01]  /*05b0*/  @!UP0 SYNCS.EXCH.64 URZ, [UR8+0x80], UR4 ;  /* 0x00008004083f85b2 */ /* 0x001ee20008000100 */
[----:B------:R-:W-:Y:S01]  /*05c0*/  SEL R18, RZ, 0x1, !P0 ;  /* 0x00000001ff127807 */ /* 0x000fe20004000000 */
[----:B------:R-:W-:Y:S01]  /*05d0*/  @P3 IMAD.MOV.U32 R11, RZ, RZ, RZ ;  /* 0x000000ffff0b3224 */ /* 0x000fe200078e00ff */
[----:B------:R-:W-:Y:S01]  /*05e0*/  ISETP.GE.U32.AND P1, PT, R10, 0x2, PT ;  /* 0x000000020a00780c */ /* 0x000fe20003f26070 */
[----:B------:R-:W-:-:S02]  /*05f0*/  @!P3 IMAD.MOV.U32 R16, RZ, RZ, R8 ;  /* 0x000000ffff10b224 */ /* 0x000fc400078e0008 */
[----:B------:R-:W-:Y:S01]  /*0600*/  @P3 IMAD.IADD R17, R17, 0x1, R11 ;  /* 0x0000000111113824 */ /* 0x000fe200078e020b */
[----:B------:R-:W-:Y:S01]  /*0610*/  SEL R18, R18, 0x2, P1 ;  /* 0x0000000212127807 */ /* 0x000fe20000800000 */
[----:B------:R-:W-:Y:S01]  /*0620*/  @!P3 IMAD.MOV.U32 R17, RZ, RZ, R9 ;  /* 0x000000ffff11b224 */ /* 0x000fe200078e0009 */
[----:B------:R0:W3:Y:S01]  /*0630*/  @!UP1 SYNCS.EXCH.64 URZ, [UR8+0x88], UR4 ;  /* 0x00008804083f95b2 */ /* 0x0000e20008000100 */
[----:B------:R-:W-:Y:S01]  /*0640*/  NOP ;  /* 0x0000000000007918 */ /* 0x000fe20000000000 */
[----:B0-----:R-:W-:-:S03]  /*0650*/  UIMAD.WIDE.U32 UR4, UR6, UR7, URZ ;  /* 0x00000007060472a5 */ /* 0x001fc6000f8e003f */
[----:B------:R-:W-:Y:S02]  /*0660*/  ULDC UR6, c[0x0][0x14] ;  /* 0x0000050000067ab9 */ /* 0x000fe40000000800 */
[----:B------:R-:W-:Y:S02]  /*0670*/  UIMAD.WIDE.U32 UR38, UR4, UR6, URZ ;  /* 0x00000006042672a5 */ /* 0x000fe4000f8e003f */
[----:B------:R-:W-:-:S04]  /*0680*/  UIMAD UR41, UR5, UR6, URZ ;  /* 0x00000006052972a4 */ /* 0x000fc8000f8e023f */
[----:B------:R-:W-:Y:S01]  /*0690*/  UIADD3 UR41, UR39, UR41, URZ ;  /* 0x0000002927297290 */ /* 0x000fe2000fffe03f */
[----:B---34-:R-:W-:Y:S06]  /*06a0*/  BAR.SYNC.DEFER_BLOCKING 0x0 ;  /* 0x0000000000007b1d */ /* 0x018fec0000010000 */
[----:B------:R-:W-:Y:S05]  /*06b0*/  @!P2 BRA `(.L_x_3) ;  /* 0x000000640044a947 */ /* 0x000fea0003800000 */
[----:B------:R-:W-:-:S13]  /*06c0*/  ISETP.GT.U32.AND P0, PT, R10, 0x1, PT ;  /* 0x000000010a00780c */ /* 0x000fda0003f04070 */
[----:B------:R-:W-:Y:S05]  /*06d0*/  @P0 EXIT ;  /* 0x000000000000094d */ /* 0x000fea0003800000 */
[----:B------:R-:W-:Y:S01]  /*06e0*/  ULDC.64 UR4, c[0x0][0x650] ;  /* 0x0001940000047ab9 */ /* 0x000fe20000000a00 */
[----:B------:R-:W-:Y:S01]  /*06f0*/  PRMT R0, RZ, 0x7610, R0 ;  /* 0x00007610ff007816 */ /* 0x000fe20000000000 */
[----:B------:R-:W-:Y:S01]  /*0700*/  IMAD.MOV.U32 R101, RZ, RZ, -0x1 ;  /* 0xffffffffff657424 */ /* 0x000fe200078e00ff */
[----:B------:R-:W-:Y:S01]  /*0710*/  ISETP.GE.U32.AND P0, PT, R16, UR4, PT ;  /* 0x0000000410007c0c */ /* 0x000fe2000bf06070 */
[----:B------:R-:W-:Y:S01]  /*0720*/  IMAD.MOV.U32 R19, RZ, RZ, -0x1 ;  /* 0xffffffffff137424 */ /* 0x000fe200078e00ff */
[----:B------:R-:W-:Y:S02]  /*0730*/  MOV R113, 0xffffffff ;  /* 0xffffffff00717802 */ /* 0x000fe40000000f00 */
[----:B------:R-:W-:-:S13]  /*0740*/  ISETP.GE.U32.AND.EX P0, PT, R17, UR5, PT, P0 ;  /* 0x0000000511007c0c */ /* 0x000fda000bf06100 */
[----:B------:R-:W-:Y:S05]  /*0750*/  @P0 BRA `(.L_x_4) ;  /* 0x0000000400580947 */ /* 0x000fea0003800000 */
[----:B------:R-:W0:Y:S01]  /*0760*/  LDC.64 R20, c[0x0][0x628] ;  /* 0x00018a00ff147b82 */ /* 0x000e220000000a00 */
[----:B------:R-:W-:Y:S02]  /*0770*/  IMAD.MOV.U32 R8, RZ, RZ, R16 ;  /* 0x000000ffff087224 */ /* 0x000fe400078e0010 */
[----:B------:R-:W-:-:S05]  /*0780*/  IMAD.MOV.U32 R9, RZ, RZ, R17 ;  /* 0x000000ffff097224 */ /* 0x000fca00078e0011 */
[----:B------:R-:W1:Y:S08]  /*0790*/  LDC R0, c[0x0][0x630] ;  /* 0x00018c00ff007b82 */ /* 0x000e700000000800 */
[----:B------:R-:W2:Y:S01]  /*07a0*/  LDC.64 R22, c[0x0][0x620] ;  /* 0x00018800ff167b82 */ /* 0x000ea20000000a00 */
[----:B0-----:R-:W-:-:S04]  /*07b0*/  ISETP.NE.U32.AND P0, PT, R20, RZ, PT ;  /* 0x000000ff1400720c */ /* 0x001fc80003f05070 */
[----:B------:R-:W-:-:S13]  /*07c0*/  ISETP.NE.AND.EX P0, PT, R21, RZ, PT, P0 ;  /* 0x000000ff1500720c */ /* 0x000fda0003f05300 */
[----:B-12---:R-:W-:Y:S05]  /*07d0*/  @!P0 BRA `(.L_x_5) ;  /* 0x0000000000288947 */ /* 0x006fea0003800000 */
[----:B------:R-:W0:Y:S02]  /*07e0*/  LDC R13, c[0x0][0x634] ;  /* 0x00018d00ff0d7b82 */ /* 0x000e240000000800 */
[----:B0-----:R-:W-:-:S05]  /*07f0*/  IADD3 R13, P0, R16, R13, RZ ;  /* 0x0000000d100d7210 */ /* 0x001fca0007f1e0ff */
[----:B------:R-:W-:-:S04]  /*0800*/  IMAD.X R15, RZ, RZ, R17, P0 ;  /* 0x000000ffff0f7224 */ /* 0x000fc800000e0611 */
[----:B------:R-:W-:-:S04]  /*0810*/  IMAD.WIDE.U32 R8, R15, R20, RZ ;  /* 0x000000140f087225 */ /* 0x000fc800078e00ff */
[----:B------:R-:W-:-:S04]  /*0820*/  IMAD.WIDE.U32 R10, P0, R13, R21, R8 ;  /* 0x000000150d0a7225 */ /* 0x000fc80007800008 */
[----:B------:R-:W-:-:S04]  /*0830*/  IMAD.WIDE.U32 R8, R13, R20, RZ ;  /* 0x000000140d087225 */ /* 0x000fc800078e00ff */
[----:B------:R-:W-:Y:S01]  /*0840*/  IMAD.X R13, RZ, RZ, RZ, P0 ;  /* 0x000000ffff0d7224 */ /* 0x000fe200000e06ff */
[----:B------:R-:W-:Y:S01]  /*0850*/  IADD3 RZ, P0, R9, R10, RZ ;  /* 0x0000000a09ff7210 */ /* 0x000fe20007f1e0ff */
[----:B------:R-:W-:-:S04]  /*0860*/  IMAD.MOV.U32 R12, RZ, RZ, R11 ;  /* 0x000000ffff0c7224 */ /* 0x000fc800078e000b */
[----:B------:R-:W-:-:S08]  /*0870*/  IMAD.WIDE.U32.X R8, R15, R21, R12, P0 ;  /* 0x000000150f087225 */ /* 0x000fd000000e040c */
.L_x_5:
[-CC-:B------:R-:W-:Y:S01]  /*0880*/  SHF.R.U64 R25, R8, R0.reuse, R9.reuse ;  /* 0x0000000008197219 */ /* 0x180fe20000001209 */
[----:B------:R-:W0:Y:S01]  /*0890*/  LDC R12, c[0x0][0x618] ;  /* 0x00018600ff0c7b82 */ /* 0x000e220000000800 */
[----:B------:R-:W-:Y:S01]  /*08a0*/  SHF.R.U32.HI R7, RZ, R0, R9 ;  /* 0x00000000ff077219 */ /* 0x000fe20000011609 */
[----:B------:R-:W-:Y:S01]  /*08b0*/  ULDC UR4, c[0x0][0x150] ;  /* 0x0000540000047ab9 */ /* 0x000fe20000000800 */
[----:B------:R-:W-:Y:S02]  /*08c0*/  IADD3 R11, P0, RZ, -R25, RZ ;  /* 0x80000019ff0b7210 */ /* 0x000fe40007f1e0ff */
[----:B------:R-:W-:-:S03]  /*08d0*/  I2FP.F32.U32 R0, R6 ;  /* 0x0000000600007245 */ /* 0x000fc60000201000 */
[----:B------:R-:W1:Y:S01]  /*08e0*/  LDC.64 R30, c[0x0][0x640] ;  /* 0x00019000ff1e7b82 */ /* 0x000e620000000a00 */
[----:B------:R-:W-:Y:S02]  /*08f0*/  IMAD.X R13, RZ, RZ, ~R7, P0 ;  /* 0x000000ffff0d7224 */ /* 0x000fe400000e0e07 */
[----:B------:R-:W-:Y:S01]  /*0900*/  FMUL R0, R0, UR4 ;  /* 0x0000000400007c20 */ /* 0x000fe20008400000 */
[----:B------:R-:W-:Y:S01]  /*0910*/  IMAD.WIDE.U32 R8, R11, R22, R16 ;  /* 0x000000160b087225 */ /* 0x000fe200078e0010 */
[----:B------:R-:W-:-:S03]  /*0920*/  ULDC UR4, c[0x0][0x154] ;  /* 0x0000550000047ab9 */ /* 0x000fc60000000800 */
[----:B------:R-:W-:Y:S01]  /*0930*/  IMAD R10, R13, R22, RZ ;  /* 0x000000160d0a7224 */ /* 0x000fe200078e02ff */
[----:B------:R-:W2:Y:S01]  /*0940*/  LDC R7, c[0x0][0x144] ;  /* 0x00005100ff077b82 */ /* 0x000ea20000000800 */
[----:B------:R-:W3:Y:S02]  /*0950*/  F2I.U32.TRUNC.NTZ R0, R0 ;  /* 0x0000000000007305 */ /* 0x000ee4000020f000 */
[----:B------:R-:W-:-:S05]  /*0960*/  IMAD R11, R11, R23, R10 ;  /* 0x000000170b0b7224 */ /* 0x000fca00078e020a */
[----:B------:R-:W4:Y:S01]  /*0970*/  LDC R24, c[0x0][0x608] ;  /* 0x00018200ff187b82 */ /* 0x000f220000000800 */
[----:B------:R-:W-:Y:S01]  /*0980*/  IADD3 R9, R9, R11, RZ ;  /* 0x0000000b09097210 */ /* 0x000fe20007ffe0ff */
[----:B------:R-:W-:-:S03]  /*0990*/  IMAD.MOV.U32 R11, RZ, RZ, -0x1 ;  /* 0xffffffffff0b7424 */ /* 0x000fc600078e00ff */
[-CC-:B0-----:R-:W-:Y:S02]  /*09a0*/  SHF.R.U64 R22, R8, R12.reuse, R9.reuse ;  /* 0x0000000c08167219 */ /* 0x181fe40000001209 */
[----:B------:R-:W-:Y:S01]  /*09b0*/  I2FP.F32.U32 R8, R5 ;  /* 0x0000000500087245 */ /* 0x000fe20000201000 */
[----:B------:R-:W0:Y:S01]  /*09c0*/  LDC R28, c[0x0][0x658] ;  /* 0x00019600ff1c7b82 */ /* 0x000e220000000800 */
[----:B-1----:R-:W-:Y:S01]  /*09d0*/  ISETP.NE.U32.AND P0, PT, R30, RZ, PT ;  /* 0x000000ff1e00720c */ /* 0x002fe20003f05070 */
[----:B---3--:R-:W-:Y:S01]  /*09e0*/  IMAD.MOV R10, RZ, RZ, -R0 ;  /* 0x000000ffff0a7224 */ /* 0x008fe200078e0a00 */
[----:B------:R-:W-:Y:S01]  /*09f0*/  SHF.R.U32.HI R9, RZ, R12, R9 ;  /* 0x0000000cff097219 */ /* 0x000fe20000011609 */
[----:B------:R-:W-:Y:S01]  /*0a00*/  FMUL R8, R8, UR4 ;  /* 0x0000000408087c20 */ /* 0x000fe20008400000 */
[----:B------:R-:W-:-:S03]  /*0a10*/  ISETP.NE.AND.EX P0, PT, R31, RZ, PT, P0 ;  /* 0x000000ff1f00720c */ /* 0x000fc60003f05300 */
[----:B------:R-:W1:Y:S01]  /*0a20*/  LDC R20, c[0x0][0x148] ;  /* 0x00005200ff147b82 */ /* 0x000e620000000800 */
[----:B------:R3:W0:Y:S01]  /*0a30*/  F2I.U32.TRUNC.NTZ R15, R8 ;  /* 0x00000008000f7305 */ /* 0x000622000020f000 */
[----:B--2---:R-:W-:-:S06]  /*0a40*/  IMAD R0, R7, R10, R6 ;  /* 0x0000000a07007224 */ /* 0x004fcc00078e0206 */
[----:B------:R-:W2:Y:S01]  /*0a50*/  LDC R26, c[0x0][0x600] ;  /* 0x00018000ff1a7b82 */ /* 0x000ea20000000800 */
[-CC-:B----4-:R-:W-:Y:S02]  /*0a60*/  SHF.R.U64 R32, R22, R24.reuse, R9.reuse ;  /* 0x0000001816207219 */ /* 0x190fe40000001209 */
[----:B------:R-:W-:Y:S01]  /*0a70*/  SHF.R.U32.HI R7, RZ, R24, R9 ;  /* 0x00000018ff077219 */ /* 0x000fe20000011609 */
[----:B------:R-:W-:-:S04]  /*0a80*/  IMAD.MOV.U32 R9, RZ, RZ, 0x1 ;  /* 0x00000001ff097424 */ /* 0x000fc800078e00ff */
[----:B------:R-:W4:Y:S01]  /*0a90*/  LDC R21, c[0x0][0x648] ;  /* 0x00019200ff157b82 */ /* 0x000f220000000800 */
[-C--:B0-----:R-:W-:Y:S02]  /*0aa0*/  SHF.L.U32 R6, R11, R28.reuse, RZ ;  /* 0x0000001c0b067219 */ /* 0x081fe400000006ff */
[--C-:B------:R-:W-:Y:S02]  /*0ab0*/  SHF.R.U64 R24, R32, R28, R7.reuse ;  /* 0x0000001c20187219 */ /* 0x100fe40000001207 */
[----:B------:R-:W-:Y:S02]  /*0ac0*/  LOP3.LUT R13, RZ, R6, RZ, 0x33, !PT ;  /* 0x00000006ff0d7212 */ /* 0x000fe400078e33ff */
[-C--:B------:R-:W-:Y:S01]  /*0ad0*/  SHF.R.U32.HI R7, RZ, R28.reuse, R7 ;  /* 0x0000001cff077219 */ /* 0x080fe20000011607 */
[----:B------:R-:W0:Y:S01]  /*0ae0*/  LDC R23, c[0x0][0x638] ;  /* 0x00018e00ff177b82 */ /* 0x000e220000000800 */
[----:B------:R-:W-:Y:S01]  /*0af0*/  SHF.L.U32 R12, R9, R28, RZ ;  /* 0x0000001c090c7219 */ /* 0x000fe200000006ff */
[----:B------:R-:W-:-:S06]  /*0b00*/  IMAD.MOV.U32 R6, RZ, RZ, R24 ;  /* 0x000000ffff067224 */ /* 0x000fcc00078e0018 */
[----:B------:R-:W0:Y:S01]  /*0b10*/  LDC R113, c[0x0][0x610] ;  /* 0x00018400ff717b82 */ /* 0x000e220000000800 */
[----:B-1-3--:R-:W-:Y:S05]  /*0b20*/  @!P0 BRA `(.L_x_6) ;  /* 0x0000000000288947 */ /* 0x00afea0003800000 */
[----:B------:R-:W1:Y:S02]  /*0b30*/  LDC R11, c[0x0][0x64c] ;  /* 0x00019300ff0b7b82 */ /* 0x000e640000000800 */
[----:B-1----:R-:W-:-:S05]  /*0b40*/  IADD3 R11, P0, R24, R11, RZ ;  /* 0x0000000b180b7210 */ /* 0x002fca0007f1e0ff */
        /* <DEDUP_REMOVED lines=8> */
.L_x_6:
[----:B----4-:R-:W-:Y:S01]  /*0bd0*/  SHF.R.U64 R6, R6, R21, R7 ;  /* 0x0000001506067219 */ /* 0x010fe20000001207 */
[----:B------:R-:W-:Y:S01]  /*0be0*/  IMAD.MOV R15, RZ, RZ, -R15 ;  /* 0x000000ffff0f7224 */ /* 0x000fe200078e0a0f */
[----:B------:R-:W-:Y:S01]  /*0bf0*/  LOP3.LUT R13, R32, R13, RZ, 0xc0, !PT ;  /* 0x0000000d200d7212 */ /* 0x000fe200078ec0ff */
[----:B------:R-:W-:Y:S01]  /*0c00*/  IMAD.MOV.U32 R19, RZ, RZ, R25 ;  /* 0x000000ffff137224 */ /* 0x000fe200078e0019 */
[----:B--2---:R-:W-:Y:S01]  /*0c10*/  IADD3 R7, R26, -0x1, RZ ;  /* 0xffffffff1a077810 */ /* 0x004fe20007ffe0ff */
[----:B------:R-:W-:Y:S02]  /*0c20*/  IMAD.MOV R8, RZ, RZ, -R6 ;  /* 0x000000ffff087224 */ /* 0x000fe400078e0a06 */
[----:B------:R-:W-:Y:S01]  /*0c30*/  IMAD R13, R12, R6, R13 ;  /* 0x000000060c0d7224 */ /* 0x000fe200078e020d */
[----:B------:R-:W-:Y:S01]  /*0c40*/  LOP3.LUT R6, R22, R7, RZ, 0xc0, !PT ;  /* 0x0000000716067212 */ /* 0x000fe200078ec0ff */
[----:B------:R-:W-:Y:S02]  /*0c50*/  @P3 IMAD R0, R20, R15, R5 ;  /* 0x0000000f14003224 */ /* 0x000fe400078e0205 */
[----:B0-----:R-:W-:-:S02]  /*0c60*/  IMAD R5, R8, R23, R24 ;  /* 0x0000001708057224 */ /* 0x001fc400078e0218 */
[----:B------:R-:W-:Y:S02]  /*0c70*/  IMAD R113, R13, R113, R0 ;  /* 0x000000710d717224 */ /* 0x000fe400078e0200 */
[----:B------:R-:W-:Y:S02]  /*0c80*/  IMAD R6, R5, R26, R6 ;  /* 0x0000001a05067224 */ /* 0x000fe400078e0206 */
[----:B------:R-:W-:-:S03]  /*0c90*/  IMAD.MOV.U32 R0, RZ, RZ, 0x1 ;  /* 0x00000001ff007424 */ /* 0x000fc600078e00ff */
[----:B------:R-:W-:Y:S02]  /*0ca0*/  SEL R101, R6, R113, !P3 ;  /* 0x0000007106657207 */ /* 0x000fe40005800000 */
[----:B------:R-:W-:-:S07]  /*0cb0*/  SEL R113, R113, R6, !P3 ;  /* 0x0000000671717207 */ /* 0x000fce0005800000 */
.L_x_4:
[----:B------:R-:W-:-:S08]  /*0cc0*/  NOP ;  /* 0x0000000000007918 */ /* 0x000fd00000000000 */
[----:B------:R-:W0:Y:S02]  /*0cd0*/  USETMAXREG.TRY_ALLOC.CTAPOOL UP0, 0xe8 ;  /* 0x000000e8000079c8 */ /* 0x000e240008000600 */
[----:B0-----:R-:W-:-:S13]  /*0ce0*/  PLOP3.LUT P0, PT, PT, PT, UP0, 0x80, 0x0 ;  /* 0x000000000000781c */ /* 0x001fda0003f0f008 */
[----:B------:R-:W-:Y:S05]  /*0cf0*/  @!P0 BRA `(.L_x_4) ;  /* 0xfffffffc00f08947 */ /* 0x000fea000383ffff */
[----:B------:R-:W-:Y:S01]  /*0d00*/  ULDC.64 UR4, c[0x0][0x598] ;  /* 0x0001660000047ab9 */ /* 0x000fe20000000a00 */
[----:B------:R-:W-:Y:S01]  /*0d10*/  ULDC.64 UR36, c[0x0][0x208] ;  /* 0x0000820000247ab9 */ /* 0x000fe20000000a00 */
[----:B------:R-:W-:-:S04]  /*0d20*/  ISETP.NE.U32.AND P0, PT, RZ, UR4, PT ;  /* 0x00000004ff007c0c */ /* 0x000fc8000bf05070 */
[----:B------:R-:W-:-:S13]  /*0d30*/  ISETP.NE.AND.EX P0, PT, RZ, UR5, PT, P0 ;  /* 0x00000005ff007c0c */ /* 0x000fda000bf05300 */
[----:B------:R-:W-:Y:S05]  /*0d40*/  @!P0 BRA `(.L_x_7) ;  /* 0x00000000001c8947 */ /* 0x000fea0003800000 */
[----:B------:R-:W0:Y:S02]  /*0d50*/  LDC.64 R6, c[0x0][0x598] ;  /* 0x00016600ff067b82 */ /* 0x000e240000000a00 */
[----:B0-----:R-:W2:Y:S02]  /*0d60*/  LDG.E.64 R6, desc[UR36][R6.64] ;  /* 0x0000002406067981 */ /* 0x001ea4000c1e1b00 */
[----:B--2---:R-:W-:-:S04]  /*0d70*/  ISETP.NE.U32.AND P0, PT, R6, RZ, PT ;  /* 0x000000ff0600720c */ /* 0x004fc80003f05070 */
[----:B------:R-:W-:-:S13]  /*0d80*/  ISETP.NE.AND.EX P0, PT, R7, RZ, PT, P0 ;  /* 0x000000ff0700720c */ /* 0x000fda0003f05300 */
[----:B------:R-:W-:Y:S05]  /*0d90*/  @!P0 BRA `(.L_x_7) ;  /* 0x0000000000088947 */ /* 0x000fea0003800000 */
[----:B------:R0:W5:Y:S01]  /*0da0*/  LD.E R88, desc[UR36][R6.64] ;  /* 0x0000002406587980 */ /* 0x000162000c101900 */
[----:B------:R-:W-:Y:S05]  /*0db0*/  BRA `(.L_x_8) ;  /* 0x0000000000247947 */ /* 0x000fea0003800000 */
.L_x_7:
[----:B------:R-:W-:Y:S02]  /*0dc0*/  ULDC.64 UR4, c[0x0][0x588] ;  /* 0x0001620000047ab9 */ /* 0x000fe40000000a00 */
[----:B------:R-:W-:-:S04]  /*0dd0*/  ISETP.NE.U32.AND P0, PT, RZ, UR4, PT ;  /* 0x00000004ff007c0c */ /* 0x000fc8000bf05070 */
[----:B------:R-:W-:-:S13]  /*0de0*/  ISETP.NE.AND.EX P0, PT, RZ, UR5, PT, P0 ;  /* 0x00000005ff007c0c */ /* 0x000fda000bf05300 */
[----:B------:R-:W-:Y:S05]  /*0df0*/  @!P0 BRA `(.L_x_9) ;  /* 0x00000000000c8947 */ /* 0x000fea0003800000 */
[----:B------:R-:W0:Y:S02]  /*0e00*/  LDC.64 R88, c[0x0][0x588] ;  /* 0x00016200ff587b82 */ /* 0x000e240000000a00 */
[----:B0-----:R1:W5:Y:S01]  /*0e10*/  LDG.E R88, desc[UR36][R88.64] ;  /* 0x0000002458587981 */ /* 0x001362000c1e1900 */
[----:B------:R-:W-:Y:S05]  /*0e20*/  BRA `(.L_x_8) ;  /* 0x0000000000087947 */ /* 0x000fea0003800000 */
.L_x_9:
[----:B------:R-:W-:Y:S02]  /*0e30*/  ULDC UR4, c[0x0][0x580] ;  /* 0x0001600000047ab9 */ /* 0x000fe40000000800 */
[----:B------:R-:W-:-:S07]  /*0e40*/  IMAD.U32 R88, RZ, RZ, UR4 ;  /* 0x00000004ff587e24 */ /* 0x000fce000f8e00ff */
.L_x_8:
[----:B------:R-:W-:Y:S02]  /*0e50*/  ULDC.64 UR4, c[0x0][0x5a0] ;  /* 0x0001680000047ab9 */ /* 0x000fe40000000a00 */
[----:B------:R-:W-:-:S04]  /*0e60*/  ISETP.NE.U32.AND P0, PT, RZ, UR4, PT ;  /* 0x00000004ff007c0c */ /* 0x000fc8000bf05070 */
[----:B------:R-:W-:-:S13]  /*0e70*/  ISETP.NE.AND.EX P0, PT, RZ, UR5, PT, P0 ;  /* 0x00000005ff007c0c */ /* 0x000fda000bf05300 */
[----:B------:R-:W-:Y:S05]  /*0e80*/  @!P0 BRA `(.L_x_10) ;  /* 0x00000000001c8947 */ /* 0x000fea0003800000 */
[----:B0-----:R-:W0:Y:S02]  /*0e90*/  LDC.64 R6, c[0x0][0x5a0] ;  /* 0x00016800ff067b82 */ /* 0x001e240000000a00 */
[----:B0-----:R-:W2:Y:S02]  /*0ea0*/  LDG.E.64 R6, desc[UR36][R6.64] ;  /* 0x0000002406067981 */ /* 0x001ea4000c1e1b00 */
[----:B--2---:R-:W-:-:S04]  /*0eb0*/  ISETP.NE.U32.AND P0, PT, R6, RZ, PT ;  /* 0x000000ff0600720c */ /* 0x004fc80003f05070 */
[----:B------:R-:W-:-:S13]  /*0ec0*/  ISETP.NE.AND.EX P0, PT, R7, RZ, PT, P0 ;  /* 0x000000ff0700720c */ /* 0x000fda0003f05300 */
[----:B------:R-:W-:Y:S05]  /*0ed0*/  @!P0 BRA `(.L_x_10) ;  /* 0x0000000000088947 */ /* 0x000fea0003800000 */
[----:B-1----:R0:W5:Y:S01]  /*0ee0*/  LD.E R89, desc[UR36][R6.64] ;  /* 0x0000002406597980 */ /* 0x002162000c101900 */
[----:B------:R-:W-:Y:S05]  /*0ef0*/  BRA `(.L_x_11) ;  /* 0x0000000000247947 */ /* 0x000fea0003800000 */
.L_x_10:
[----:B------:R-:W-:Y:S02]  /*0f00*/  ULDC.64 UR4, c[0x0][0x590] ;  /* 0x0001640000047ab9 */ /* 0x000fe40000000a00 */
[----:B------:R-:W-:-:S04]  /*0f10*/  ISETP.NE.U32.AND P0, PT, RZ, UR4, PT ;  /* 0x00000004ff007c0c */ /* 0x000fc8000bf05070 */
[----:B------:R-:W-:-:S13]  /*0f20*/  ISETP.NE.AND.EX P0, PT, RZ, UR5, PT, P0 ;  /* 0x00000005ff007c0c */ /* 0x000fda000bf05300 */
[----:B------:R-:W-:Y:S05]  /*0f30*/  @!P0 BRA `(.L_x_12) ;  /* 0x00000000000c8947 */ /* 0x000fea0003800000 */
[----:B0-----:R-:W1:Y:S02]  /*0f40*/  LDC.64 R6, c[0x0][0x590] ;  /* 0x00016400ff067b82 */ /* 0x001e640000000a00 */
[----:B-1----:R1:W5:Y:S01]  /*0f50*/  LDG.E R89, desc[UR36][R6.64] ;  /* 0x0000002406597981 */ /* 0x002362000c1e1900 */
[----:B------:R-:W-:Y:S05]  /*0f60*/  BRA `(.L_x_11) ;  /* 0x0000000000087947 */ /* 0x000fea0003800000 */
.L_x_12:
[----:B------:R-:W-:Y:S02]  /*0f70*/  ULDC UR4, c[0x0][0x584] ;  /* 0x0001610000047ab9 */ /* 0x000fe40000000800 */
[----:B-1----:R-:W-:-:S07]  /*0f80*/  IMAD.U32 R89, RZ, RZ, UR4 ;  /* 0x00000004ff597e24 */ /* 0x002fce000f8e00ff */
.L_x_11:
[----:B------:R-:W-:-:S13]  /*0f90*/  LOP3.LUT P0, RZ, R0, 0xff, RZ, 0xc0, !PT ;  /* 0x000000ff00ff7812 */ /* 0x000fda000780c0ff */
[----:B------:R-:W-:Y:S05]  /*0fa0*/  @!P0 EXIT ;  /* 0x000000000000894d */ /* 0x000fea0003800000 */
[----:B------:R-:W2:Y:S01]  /*0fb0*/  LDC R94, c[0x0][0x658] ;  /* 0x00019600ff5e7b82 */ /* 0x000ea20000000800 */
[----:B------:R-:W-:Y:S01]  /*0fc0*/  ULDC.64 UR6, c[0x0][0x288] ;  /* 0x0000a20000067ab9 */ /* 0x000fe20000000a00 */
[----:B------:R-:W-:Y:S01]  /*0fd0*/  LOP3.LUT R14, R14, 0x1, RZ, 0xc0, !PT ;  /* 0x000000010e0e7812 */ /* 0x000fe200078ec0ff */
[----:B------:R-:W-:Y:S01]  /*0fe0*/  UIADD3 UR4, UR7, 0x3f, URZ ;  /* 0x0000003f07047890 */ /* 0x000fe2000fffe03f */
[----:B------:R-:W-:Y:S01]  /*0ff0*/  SHF.R.U32.HI R0, RZ, 0x2, R3 ;  /* 0x00000002ff007819 */ /* 0x000fe20000011603 */
[----:B01----:R-:W-:Y:S01]  /*1000*/  IMAD.MOV.U32 R7, RZ, RZ, -0x1 ;  /* 0xffffffffff077424 */ /* 0x003fe200078e00ff */
[----:B------:R-:W-:Y:S01]  /*1010*/  SHF.R.U32.HI R4, RZ, 0x1, R4 ;  /* 0x00000001ff047819 */ /* 0x000fe20000011604 */
[----:B------:R-:W-:Y:S01]  /*1020*/  USHF.R.S32.HI UR5, URZ, 0x1f, UR4 ;  /* 0x0000001f3f057899 */ /* 0x000fe20008011404 */
[----:B------:R-:W0:Y:S01]  /*1030*/  LDC.64 R90, c[0x0][0x5c8] ;  /* 0x00017200ff5a7b82 */ /* 0x000e220000000a00 */
[----:B------:R-:W-:Y:S01]  /*1040*/  IMAD.SHL.U32 R5, R14, 0x40, RZ ;  /* 0x000000400e057824 */ /* 0x000fe200078e00ff */
[----:B------:R-:W-:Y:S01]  /*1050*/  LOP3.LUT R0, R0, 0x7, RZ, 0xc0, !PT ;  /* 0x0000000700007812 */ /* 0x000fe200078ec0ff */
[----:B------:R-:W-:Y:S01]  /*1060*/  ULEA.HI UR5, UR5, UR4, URZ, 0x6 ;  /* 0x0000000405057291 */ /* 0x000fe2000f8f303f */
[----:B------:R-:W-:Y:S01]  /*1070*/  LOP3.LUT R23, R4, 0x30, RZ, 0xc0, !PT ;  /* 0x0000003004177812 */ /* 0x000fe200078ec0ff */
[----:B------:R-:W-:Y:S01]  /*1080*/  IMAD.U32 R6, RZ, RZ, UR6 ;  /* 0x00000006ff067e24 */ /* 0x000fe2000f8e00ff */
[--C-:B------:R-:W-:Y:S01]  /*1090*/  LOP3.LUT R22, R5, 0x40, R0.reuse, 0xe2, !PT ;  /* 0x0000004005167812 */ /* 0x100fe200078ee200 */
[----:B------:R-:W-:Y:S01]  /*10a0*/  USHF.R.S32.HI UR43, URZ, 0x6, UR5 ;  /* 0x000000063f2b7899 */ /* 0x000fe20008011405 */
[----:B------:R-:W1:Y:S01]  /*10b0*/  LDC R98, c[0x0][0x600] ;  /* 0x00018000ff627b82 */ /* 0x000e620000000800 */
[-C--:B------:R-:W-:Y:S01]  /*10c0*/  IADD3 R5, RZ, -R23.reuse, -R0 ;  /* 0x80000017ff057210 */ /* 0x080fe20007ffe800 */
[----:B------:R-:W-:Y:S01]  /*10d0*/  ULDC UR4, c[0x0][0x284] ;  /* 0x0000a10000047ab9 */ /* 0x000fe20000000800 */
[C---:B------:R-:W-:Y:S01]  /*10e0*/  LOP3.LUT R95, R3.reuse, 0x3, RZ, 0xc0, !PT ;  /* 0x00000003035f7812 */ /* 0x040fe200078ec0ff */
[----:B------:R-:W-:Y:S01]  /*10f0*/  UISETP.LT.AND UP0, UPT, UR43, 0x1, UPT ;  /* 0x000000012b00788c */ /* 0x000fe2000bf01270 */
[----:B------:R-:W-:Y:S01]  /*1100*/  MOV R9, 0x1 ;  /* 0x0000000100097802 */ /* 0x000fe20000000f00 */
[----:B------:R-:W-:Y:S01]  /*1110*/  IMAD R5, R14, -0x40, R5 ;  /* 0xffffffc00e057824 */ /* 0x000fe200078e0205 */
[----:B------:R-:W-:Y:S01]  /*1120*/  LOP3.LUT R97, R3, 0x80, RZ, 0xc0, !PT ;  /* 0x0000008003617812 */ /* 0x000fe200078ec0ff */
[----:B------:R-:W-:Y:S01]  /*1130*/  USEL UR44, UR43, 0x1, UP0 ;  /* 0x000000012b2c7887 */ /* 0x000fe20008000000 */
[-C--:B--2---:R-:W-:Y:S01]  /*1140*/  SHF.L.U32 R7, R7, R94.reuse, RZ ;  /* 0x0000005e07077219 */ /* 0x084fe200000006ff */
[----:B------:R-:W-:Y:S01]  /*1150*/  IMAD R95, R95, -0x2, R6 ;  /* 0xfffffffe5f5f7824 */ /* 0x000fe200078e0206 */
[----:B------:R-:W-:Y:S01]  /*1160*/  LOP3.LUT R22, R22, R23, RZ, 0xfc, !PT ;  /* 0x0000001716167212 */ /* 0x000fe200078efcff */
[----:B------:R-:W-:Y:S01]  /*1170*/  IMAD.SHL.U32 R96, R3, 0x2, RZ ;  /* 0x0000000203607824 */ /* 0x000fe200078e00ff */
[----:B------:R-:W-:Y:S01]  /*1180*/  SHF.L.U32 R94, R9, R94, RZ ;  /* 0x0000005e095e7219 */ /* 0x000fe200000006ff */
[----:B------:R-:W-:Y:S01]  /*1190*/  VIADD R100, R5, UR4 ;  /* 0x0000000405647c36 */ /* 0x000fe20008000000 */
[----:B------:R-:W-:Y:S01]  /*11a0*/  LOP3.LUT R116, R18, 0x1, RZ, 0xfc, !PT ;  /* 0x0000000112747812 */ /* 0x000fe200078efcff */
[----:B------:R-:W-:Y:S01]  /*11b0*/  IMAD.MOV.U32 R23, RZ, RZ, RZ ;  /* 0x000000ffff177224 */ /* 0x000fe200078e00ff */
[C-C-:B0-----:R-:W-:Y:S01]  /*11c0*/  SHF.L.U64.HI R92, R90.reuse, 0x7, R91.reuse ;  /* 0x000000075a5c7819 */ /* 0x141fe2000001025b */
[----:B------:R-:W-:Y:S01]  /*11d0*/  UIADD3 UR44, UR43, -UR44, URZ ;  /* 0x8000002c2b2c7290 */ /* 0x000fe2000fffe03f */
[C---:B------:R-:W-:Y:S01]  /*11e0*/  SHF.L.U64.HI R93, R90.reuse, 0x3, R91 ;  /* 0x000000035a5d7819 */ /* 0x040fe2000001025b */
[C---:B------:R-:W-:Y:S01]  /*11f0*/  IMAD.SHL.U32 R91, R90.reuse, 0x80, RZ ;  /* 0x000000805a5b7824 */ /* 0x040fe200078e00ff */
[----:B------:R-:W-:Y:S01]  /*1200*/  SHF.R.U32.HI R97, RZ, 0x7, R97 ;  /* 0x00000007ff617819 */ /* 0x000fe20000011661 */
[----:B------:R-:W-:Y:S01]  /*1210*/  IMAD.SHL.U32 R90, R90, 0x8, RZ ;  /* 0x000000085a5a7824 */ /* 0x000fe200078e00ff */
[----:B------:R-:W-:Y:S01]  /*1220*/  LOP3.LUT R99, RZ, R7, RZ, 0x33, !PT ;  /* 0x00000007ff637212 */ /* 0x000fe200078e33ff */
[----:B-1----:R-:W-:Y:S01]  /*1230*/  VIADD R98, R98, 0xffffffff ;  /* 0xffffffff62627836 */ /* 0x002fe20000000000 */
[----:B------:R-:W-:Y:S01]  /*1240*/  UMOV UR40, URZ ;  /* 0x0000003f00287c82 */ /* 0x000fe20008000000 */
[----:B------:R-:W-:-:S05]  /*1250*/  UMOV UR42, URZ ;  /* 0x0000003f002a7c82 */ /* 0x000fca0008000000 */
.L_x_156:
[----:B0-----:R-:W0:Y:S01]  /*1260*/  SHFL.IDX PT, R0, R97, RZ, 0x1f ;  /* 0x00001fff61007589 */ /* 0x001e2200000e0000 */
[----:B-1----:R-:W1:Y:S01]  /*1270*/  S2UR UR7, SR_CgaCtaId ;  /* 0x00000000000779c3 */ /* 0x002e620000008800 */
[----:B------:R-:W-:Y:S01]  /*1280*/  UMOV UR6, 0x400 ;  /* 0x0000040000067882 */ /* 0x000fe20000000000 */
[----:B0-----:R-:W-:Y:S01]  /*1290*/  R2UR UR4, R0 ;  /* 0x00000000000472ca */ /* 0x001fe200000e0000 */
[----:B-1----:R-:W-:-:S12]  /*12a0*/  ULEA UR46, UR7, UR6, 0x18 ;  /* 0x00000006072e7291 */ /* 0x002fd8000f8ec03f */
[----:B------:R-:W-:-:S04]  /*12b0*/  ULEA.HI UR5, UR4, UR4, URZ, 0x1 ;  /* 0x0000000404057291 */ /* 0x000fc8000f8f083f */
[----:B------:R-:W-:-:S04]  /*12c0*/  ULOP3.LUT UR5, UR5, 0x7fffe, URZ, 0xc0, !UPT ;  /* 0x0007fffe05057892 */ /* 0x000fc8000f8ec03f */
[----:B------:R-:W-:-:S03]  /*12d0*/  UIADD3 UR5, UR4, -UR5, URZ ;  /* 0x8000000504057290 */ /* 0x000fc6000fffe03f */
[----:B------:R-:W-:Y:S01]  /*12e0*/  ULDC UR4, c[0x0][0x28c] ;  /* 0x0000a30000047ab9 */ /* 0x000fe20000000800 */
[----:B------:R-:W-:Y:S01]  /*12f0*/  ULEA UR5, UR5, UR46, 0xd ;  /* 0x0000002e05057291 */ /* 0x000fe2000f8e683f */
[----:B------:R-:W-:-:S03]  /*1300*/  ISETP.LT.AND P0, PT, RZ, UR4, PT ;  /* 0x00000004ff007c0c */ /* 0x000fc6000bf01270 */
[----:B------:R-:W-:-:S04]  /*1310*/  UIADD3 UR5, UR5, 0x180, URZ ;  /* 0x0000018005057890 */ /* 0x000fc8000fffe03f */
[----:B------:R-:W-:-:S04]  /*1320*/  USHF.R.U32.HI UR5, URZ, 0x4, UR5 ;  /* 0x000000043f057899 */ /* 0x000fc80008011605 */
[----:B------:R-:W-:-:S04]  /*1330*/  ULOP3.LUT UR5, UR5, 0x3fff, URZ, 0xc0, !UPT ;  /* 0x00003fff05057892 */ /* 0x000fc8000f8ec03f */
[----:B------:R-:W-:Y:S01]  /*1340*/  ULOP3.LUT UR45, UR5, 0x10000, URZ, 0xfc, !UPT ;  /* 0x00010000052d7892 */ /* 0x000fe2000f8efc3f */
[----:B--234-:R-:W-:Y:S11]  /*1350*/  @P0 BRA `(.L_x_13) ;  /* 0x0000000000400947 */ /* 0x01cff60003800000 */
[----:B------:R-:W-:Y:S01]  /*1360*/  MOV R0, 0x0 ;  /* 0x0000000000007802 */ /* 0x000fe20000000f00 */
[----:B------:R-:W-:Y:S01]  /*1370*/  ULDC.64 UR4, c[0x4][0x68] ;  /* 0x01001a0000047ab9 */ /* 0x000fe20000000a00 */
[----:B------:R-:W-:Y:S01]  /*1380*/  ULDC.64 UR6, c[0x4][0x8] ;  /* 0x0100020000067ab9 */ /* 0x000fe20000000a00 */
[----:B------:R-:W-:Y:S01]  /*1390*/  IMAD.U32 R4, RZ, RZ, UR4 ;  /* 0x00000004ff047e24 */ /* 0x000fe2000f8e00ff */
[----:B------:R0:W1:Y:S01]  /*13a0*/  LDC.64 R14, c[0x4][R0] ;  /* 0x01000000000e7b82 */ /* 0x0000620000000a00 */
[----:B------:R-:W-:Y:S01]  /*13b0*/  IMAD.U32 R5, RZ, RZ, UR5 ;  /* 0x00000005ff057e24 */ /* 0x000fe2000f8e00ff */
[----:B------:R-:W-:Y:S01]  /*13c0*/  ULDC.64 UR4, c[0x4][0x70] ;  /* 0x01001c0000047ab9 */ /* 0x000fe20000000a00 */
[----:B------:R-:W-:Y:S01]  /*13d0*/  IMAD.U32 R10, RZ, RZ, UR6 ;  /* 0x00000006ff0a7e24 */ /* 0x000fe2000f8e00ff */
[----:B------:R-:W-:Y:S01]  /*13e0*/  MOV R6, UR4 ;  /* 0x0000000400067c02 */ /* 0x000fe20008000f00 */
[----:B------:R-:W-:Y:S02]  /*13f0*/  IMAD.U32 R7, RZ, RZ, UR5 ;  /* 0x00000005ff077e24 */ /* 0x000fe4000f8e00ff */
[----:B------:R-:W-:-:S02]  /*1400*/  IMAD.U32 R11, RZ, RZ, UR7 ;  /* 0x00000007ff0b7e24 */ /* 0x000fc4000f8e00ff */
[----:B------:R-:W-:Y:S02]  /*1410*/  IMAD.MOV.U32 R8, RZ, RZ, 0x1e1 ;  /* 0x000001e1ff087424 */ /* 0x000fe400078e00ff */
[----:B------:R-:W-:Y:S02]  /*1420*/  IMAD.MOV.U32 R12, RZ, RZ, 0x1 ;  /* 0x00000001ff0c7424 */ /* 0x000fe400078e00ff */
[----:B0-----:R-:W-:-:S07]  /*1430*/  IMAD.MOV.U32 R13, RZ, RZ, RZ ;  /* 0x000000ffff0d7224 */ /* 0x001fce00078e00ff */
[----:B------:R-:W-:-:S07]  /*1440*/  LEPC R20, `(.L_x_13) ;  /* 0x000000001014794e */ /* 0x000fce0000000000 */
[----:B-1---5:R-:W-:Y:S05]  /*1450*/  CALL.ABS.NOINC R14 ;  /* 0x000000000e007343 */ /* 0x022fea0003c00000 */
.L_x_13:
[----:B------:R-:W-:-:S13]  /*1460*/  ISETP.NE.AND P0, PT, R116, 0x3, PT ;  /* 0x000000037400780c */ /* 0x000fda0003f05270 */
[----:B------:R-:W-:Y:S05]  /*1470*/  @!P0 BRA `(.L_x_14) ;  /* 0x0000000000048947 */ /* 0x000fea0003800000 */
[----:B------:R-:W-:Y:S01]  /*1480*/  BPT.TRAP 0x1 ;  /* 0x000000040000795c */ /* 0x000fe20000300000 */
.L_x_14:
[----:B------:R-:W-:Y:S02]  /*1490*/  IMAD.U32 R3, RZ, RZ, UR42 ;  /* 0x0000002aff037e24 */ /* 0x000fe4000f8e00ff */
[----:B------:R-:W-:-:S03]  /*14a0*/  IMAD.U32 R0, RZ, RZ, UR40 ;  /* 0x00000028ff007e24 */ /* 0x000fc6000f8e00ff */
[----:B------:R-:W-:Y:S02]  /*14b0*/  LEA R3, R3, UR46, 0x3 ;  /* 0x0000002e03037c11 */ /* 0x000fe4000f8e18ff */
[----:B------:R-:W-:-:S04]  /*14c0*/  SHF.L.U32 R0, R0, 0x1f, RZ ;  /* 0x0000001f00007819 */ /* 0x000fc800000006ff */
[----:B------:R0:W1:Y:S01]  /*14d0*/  SYNCS.PHASECHK.TRANS64.TRYWAIT P1, [R3+URZ], R0 ;  /* 0x00000000030075a7 */ /* 0x000062000802017f */
[----:B------:R-:W-:Y:S05]  /*14e0*/  @!P0 BRA `(.L_x_15) ;  /* 0x0000000000048947 */ /* 0x000fea0003800000 */
[----:B------:R-:W-:Y:S01]  /*14f0*/  BPT.TRAP 0x1 ;  /* 0x000000040000795c */ /* 0x000fe20000300000 */
.L_x_15:
[----:B------:R-:W-:-:S04]  /*1500*/  MOV R4, UR44 ;  /* 0x0000002c00047c02 */ /* 0x000fc80008000f00 */
[----:B------:R-:W-:Y:S01]  /*1510*/  ISETP.GE.AND P2, PT, R4, 0x1, PT ;  /* 0x000000010400780c */ /* 0x000fe20003f46270 */
[----:B-1----:R-:W-:-:S12]  /*1520*/  @P1 BRA `(.L_x_16) ;  /* 0x0000000000081947 */ /* 0x002fd80003800000 */
[----:B------:R-:W1:Y:S02]  /*1530*/  SYNCS.PHASECHK.TRANS64.TRYWAIT P1, [R3+URZ], R0 ;  /* 0x00000000030075a7 */ /* 0x000e64000802017f */
[----:B-1----:R-:W-:Y:S05]  /*1540*/  @!P1 BRA `(.L_x_17) ;  /* 0x0000006c00b49947 */ /* 0x002fea0003800000 */
.L_x_16:
[----:B------:R-:W-:Y:S05]  /*1550*/  WARPSYNC.ALL ;  /* 0x0000000000007948 */ /* 0x000fea0003800000 */
[----:B------:R-:W-:Y:S01]  /*1560*/  UIADD3 UR4, UR46, 0x70180, URZ ;  /* 0x000701802e047890 */ /* 0x000fe2000fffe03f */
[----:B------:R-:W-:Y:S01]  /*1570*/  WARPGROUP.ARRIVE ;  /* 0x00000000000079c5 */ /* 0x000fe20000000000 */
[----:B------:R-:W-:Y:S02]  /*1580*/  ULEA UR6, UR42, UR45, 0xc ;  /* 0x0000002d2a067291 */ /* 0x000fe4000f8e603f */
[----:B------:R-:W-:Y:S01]  /*1590*/  USHF.R.U32.HI UR4, URZ, 0x4, UR4 ;  /* 0x000000043f047899 */ /* 0x000fe20008011604 */
[----:B------:R-:W-:Y:S01]  /*15a0*/  UMOV UR13, 0x40000040 ;  /* 0x40000040000d7882 */ /* 0x000fe20000000000 */
[----:B------:R-:W-:-:S02]  /*15b0*/  UMOV UR15, 0x40000040 ;  /* 0x40000040000f7882 */ /* 0x000fc40000000000 */
[----:B------:R-:W-:Y:S01]  /*15c0*/  ULOP3.LUT UR4, UR4, 0x3fff, URZ, 0xc0, !UPT ;  /* 0x00003fff04047892 */ /* 0x000fe2000f8ec03f */
[----:B------:R-:W-:Y:S01]  /*15d0*/  UMOV UR12, UR6 ;  /* 0x00000006000c7c82 */ /* 0x000fe20008000000 */
[----:B------:R-:W-:Y:S02]  /*15e0*/  UIADD3 UR5, UR6, 0x400, URZ ;  /* 0x0000040006057890 */ /* 0x000fe4000fffe03f */
[----:B------:R-:W-:Y:S02]  /*15f0*/  ULOP3.LUT UR8, UR4, 0x10000, URZ, 0xfc, !UPT ;  /* 0x0001000004087892 */ /* 0x000fe4000f8efc3f */
[----:B------:R-:W-:Y:S02]  /*1600*/  UIADD3 UR7, UR6, 0x806, URZ ;  /* 0x0000080606077890 */ /* 0x000fe4000fffe03f */
[----:B------:R-:W-:Y:S02]  /*1610*/  ULEA UR4, UR42, UR8, 0xa ;  /* 0x000000082a047291 */ /* 0x000fe4000f8e503f */
[----:B------:R-:W-:-:S02]  /*1620*/  UIADD3 UR10, UR6, 0xc06, URZ ;  /* 0x00000c06060a7890 */ /* 0x000fc4000fffe03f */
[----:B------:R-:W-:-:S03]  /*1630*/  UIADD3 UR9, UR4, 0x206, URZ ;  /* 0x0000020604097890 */ /* 0x000fc6000fffe03f */
[----:B------:R-:W-:Y:S02]  /*1640*/  UMOV UR14, UR4 ;  /* 0x00000004000e7c82 */ /* 0x000fe40008000000 */
[----:B------:R-:W-:Y:S01]  /*1650*/  HGMMA.64x64x8.F32.TF32 R56, gdesc[UR12], RZ, !UPT, gsb0 ;  /* 0x04e000000c3879f0 */ /* 0x000fe2000c0028ff */
[----:B------:R-:W-:Y:S01]  /*1660*/  UMOV UR12, UR5 ;  /* 0x00000005000c7c82 */ /* 0x000fe20008000000 */
[----:B------:R-:W-:Y:S01]  /*1670*/  UMOV UR13, 0x40000040 ;  /* 0x40000040000d7882 */ /* 0x000fe20000000000 */
[----:B------:R-:W-:Y:S01]  /*1680*/  UIADD3 UR5, UR6, 0x402, URZ ;  /* 0x0000040206057890 */ /* 0x000fe2000fffe03f */
[----:B------:R-:W-:Y:S02]  /*1690*/  WARPGROUP.DEPBAR.LE gsb0, 0x0 ;  /* 0x00008000000079c5 */ /* 0x000fe40000010000 */
[----:B------:R-:W-:-:S06]  /*16a0*/  WARPGROUP.ARRIVE ;  /* 0x00000000000079c5 */ /* 0x000fcc0000000000 */
[----:B------:R-:W-:Y:S01]  /*16b0*/  HGMMA.64x64x8.F32.TF32 R24, gdesc[UR12], RZ, !UPT, gsb0 ;  /* 0x04e000000c1879f0 */ /* 0x000fe2000c0028ff */
[----:B------:R-:W-:Y:S02]  /*16c0*/  UIADD3 UR12, UR6, 0x2, URZ ;  /* 0x00000002060c7890 */ /* 0x000fe4000fffe03f */
[----:B------:R-:W-:Y:S01]  /*16d0*/  UIADD3 UR14, UR4, 0x2, URZ ;  /* 0x00000002040e7890 */ /* 0x000fe2000fffe03f */
[----:B------:R-:W-:Y:S01]  /*16e0*/  UMOV UR13, 0x40000040 ;  /* 0x40000040000d7882 */ /* 0x000fe20000000000 */
[----:B------:R-:W-:Y:S01]  /*16f0*/  UMOV UR15, 0x40000040 ;  /* 0x40000040000f7882 */ /* 0x000fe20000000000 */
[----:B------:R-:W-:Y:S02]  /*1700*/  WARPGROUP.DEPBAR.LE gsb0, 0x0 ;  /* 0x00008000000079c5 */ /* 0x000fe40000010000 */
[----:B------:R-:W-:-:S06]  /*1710*/  WARPGROUP.ARRIVE ;  /* 0x00000000000079c5 */ /* 0x000fcc0000000000 */
[----:B------:R-:W-:Y:S01]  /*1720*/  HGMMA.64x64x8.F32.TF32 R56, gdesc[UR12], R56, gsb0 ;  /* 0x04e000000c3879f0 */ /* 0x000fe20008002838 */
[----:B------:R-:W-:Y:S01]  /*1730*/  UMOV UR12, UR5 ;  /* 0x00000005000c7c82 */ /* 0x000fe20008000000 */
[----:B------:R-:W-:Y:S01]  /*1740*/  UMOV UR13, 0x40000040 ;  /* 0x40000040000d7882 */ /* 0x000fe20000000000 */
[----:B------:R-:W-:Y:S01]  /*1750*/  UIADD3 UR5, UR6, 0x404, URZ ;  /* 0x0000040406057890 */ /* 0x000fe2000fffe03f */
[----:B------:R-:W-:Y:S02]  /*1760*/  WARPGROUP.DEPBAR.LE gsb0, 0x0 ;  /* 0x00008000000079c5 */ /* 0x000fe40000010000 */
[----:B------:R-:W-:-:S06]  /*1770*/  WARPGROUP.ARRIVE ;  /* 0x00000000000079c5 */ /* 0x000fcc0000000000 */
[----:B------:R-:W-:Y:S01]  /*1780*/  HGMMA.64x64x8.F32.TF32 R24, gdesc[UR12], R24, gsb0 ;  /* 0x04e000000c1879f0 */ /* 0x000fe20008002818 */
        /* <DEDUP_REMOVED lines=56> */
[----:B------:R-:W-:Y:S01]  /*1b10*/  UMOV UR4, UR7 ;  /* 0x0000000700047c82 */ /* 0x000fe20008000000 */
[----:B------:R-:W-:Y:S01]  /*1b20*/  UMOV UR6, UR9 ;  /* 0x0000000900067c82 */ /* 0x000fe20008000000 */
[----:B------:R-:W-:Y:S01]  /*1b30*/  UMOV UR7, 0x40000040 ;  /* 0x4000004000077882 */ /* 0x000fe20000000000 */
[----:B------:R-:W-:Y:S02]  /*1b40*/  WARPGROUP.DEPBAR.LE gsb0, 0x0 ;  /* 0x00008000000079c5 */ /* 0x000fe40000010000 */
[----:B------:R-:W-:-:S06]  /*1b50*/  WARPGROUP.ARRIVE ;  /* 0x00000000000079c5 */ /* 0x000fcc0000000000 */
[----:B------:R-:W-:Y:S01]  /*1b60*/  HGMMA.64x64x8.F32.TF32 R56, gdesc[UR12], R56, gsb0 ;  /* 0x04e000000c3879f0 */ /* 0x000fe20008002838 */
[----:B------:R-:W-:Y:S01]  /*1b70*/  UMOV UR12, UR5 ;  /* 0x00000005000c7c82 */ /* 0x000fe20008000000 */
[----:B------:R-:W-:Y:S01]  /*1b80*/  UMOV UR13, 0x40000040 ;  /* 0x40000040000d7882 */ /* 0x000fe20000000000 */
[----:B------:R-:W-:Y:S01]  /*1b90*/  UMOV UR5, 0x40000040 ;  /* 0x4000004000057882 */ /* 0x000fe20000000000 */
[----:B------:R-:W-:Y:S02]  /*1ba0*/  WARPGROUP.DEPBAR.LE gsb0, 0x0 ;  /* 0x00008000000079c5 */ /* 0x000fe40000010000 */
[----:B------:R-:W-:-:S06]  /*1bb0*/  WARPGROUP.ARRIVE ;  /* 0x00000000000079c5 */ /* 0x000fcc0000000000 */
[----:B------:R-:W-:Y:S03]  /*1bc0*/  HGMMA.64x64x8.F32.TF32 R24, gdesc[UR12], R24, gsb0 ;  /* 0x04e000000c1879f0 */ /* 0x000fe60008002818 */
[----:B------:R-:W-:Y:S02]  /*1bd0*/  WARPGROUP.DEPBAR.LE gsb0, 0x0 ;  /* 0x00008000000079c5 */ /* 0x000fe40000010000 */
[----:B------:R-:W-:-:S06]  /*1be0*/  WARPGROUP.ARRIVE ;  /* 0x00000000000079c5 */ /* 0x000fcc0000000000 */
[----:B------:R-:W-:Y:S01]  /*1bf0*/  HGMMA.64x64x8.F32.TF32 R56, gdesc[UR4], R56, gsb0 ;  /* 0x04e00000043879f0 */ /* 0x000fe20008002838 */
[----:B------:R-:W-:Y:S01]  /*1c00*/  UMOV UR4, UR10 ;  /* 0x0000000a00047c82 */ /* 0x000fe20008000000 */
[----:B------:R-:W-:Y:S01]  /*1c10*/  UMOV UR5, 0x40000040 ;  /* 0x4000004000057882 */ /* 0x000fe20000000000 */
[----:B------:R-:W-:Y:S02]  /*1c20*/  WARPGROUP.DEPBAR.LE gsb0, 0x0 ;  /* 0x00008000000079c5 */ /* 0x000fe40000010000 */
[----:B------:R-:W-:-:S06]  /*1c30*/  WARPGROUP.ARRIVE ;  /* 0x00000000000079c5 */ /* 0x000fcc0000000000 */
[----:B------:R-:W-:Y:S03]  /*1c40*/  HGMMA.64x64x8.F32.TF32 R24, gdesc[UR4], R24, gsb0 ;  /* 0x04e00000041879f0 */ /* 0x000fe60008002818 */
[----:B------:R-:W-:Y:S02]  /*1c50*/  WARPGROUP.DEPBAR.LE gsb0, 0x0 ;  /* 0x00008000000079c5 */ /* 0x000fe40000010000 */
[----:B------:R-:W-:Y:S05]  /*1c60*/  @!P2 BRA `(.L_x_18) ;  /* 0x00000008004ca947 */ /* 0x000fea0003800000 */
[----:B------:R-:W-:Y:S01]  /*1c70*/  UIADD3 UR13, UR42, 0x1, URZ ;  /* 0x000000012a0d7890 */ /* 0x000fe2000fffe03f */
[----:B01----:R-:W-:Y:S01]  /*1c80*/  IMAD.U32 R0, RZ, RZ, UR44 ;  /* 0x0000002cff007e24 */ /* 0x003fe2000f8e00ff */
[----:B------:R-:W-:Y:S02]  /*1c90*/  UMOV UR9, UR42 ;  /* 0x0000002a00097c82 */ /* 0x000fe40008000000 */
[----:B------:R-:W-:-:S04]  /*1ca0*/  UISETP.NE.AND UP0, UPT, UR13, 0x7, UPT ;  /* 0x000000070d00788c */ /* 0x000fc8000bf05270 */
[----:B------:R-:W-:Y:S02]  /*1cb0*/  USEL UR4, URZ, 0x1, UP0 ;  /* 0x000000013f047887 */ /* 0x000fe40008000000 */
[----:B------:R-:W-:Y:S02]  /*1cc0*/  USEL UR13, UR13, URZ, UP0 ;  /* 0x0000003f0d0d7287 */ /* 0x000fe40008000000 */
[----:B------:R-:W-:-:S06]  /*1cd0*/  ULOP3.LUT UR4, UR40, UR4, URZ, 0x3c, !UPT ;  /* 0x0000000428047292 */ /* 0x000fcc000f8e3c3f */
[----:B------:R-:W-:-:S07]  /*1ce0*/  IMAD.U32 R5, RZ, RZ, UR4 ;  /* 0x00000004ff057e24 */ /* 0x000fce000f8e00ff */
.L_x_25:
[----:B01----:R-:W-:Y:S05]  /*1cf0*/  @!P0 BRA `(.L_x_19) ;  /* 0x0000000000048947 */ /* 0x003fea0003800000 */
[----:B------:R-:W-:Y:S01]  /*1d00*/  BPT.TRAP 0x1 ;  /* 0x000000040000795c */ /* 0x000fe20000300000 */
.L_x_19:
[----:B------:R-:W0:Y:S01]  /*1d10*/  S2UR UR4, SR_CgaCtaId ;  /* 0x00000000000479c3 */ /* 0x000e220000008800 */
[----:B------:R-:W-:Y:S01]  /*1d20*/  UMOV UR10, 0x400 ;  /* 0x00000400000a7882 */ /* 0x000fe20000000000 */
[----:B------:R-:W-:Y:S01]  /*1d30*/  SHF.L.U32 R3, R5, 0x1f, RZ ;  /* 0x0000001f05037819 */ /* 0x000fe200000006ff */
[----:B0-----:R-:W-:-:S04]  /*1d40*/  ULEA UR10, UR4, UR10, 0x18 ;  /* 0x0000000a040a7291 */ /* 0x001fc8000f8ec03f */
[----:B------:R-:W-:-:S09]  /*1d50*/  ULEA UR4, UR13, UR10, 0x3 ;  /* 0x0000000a0d047291 */ /* 0x000fd2000f8e183f */
[----:B------:R0:W1:Y:S01]  /*1d60*/  SYNCS.PHASECHK.TRANS64.TRYWAIT P1, [UR4], R3 ;  /* 0x00000003ff0075a7 */ /* 0x0000620008020144 */
[----:B------:R-:W-:Y:S05]  /*1d70*/  @!P0 BRA `(.L_x_20) ;  /* 0x0000000000048947 */ /* 0x000fea0003800000 */
[----:B------:R-:W-:Y:S01]  /*1d80*/  BPT.TRAP 0x1 ;  /* 0x000000040000795c */ /* 0x000fe20000300000 */
.L_x_20:
[----:B-1----:R-:W-:Y:S05]  /*1d90*/  @P1 BRA `(.L_x_21) ;  /* 0x0000000000081947 */ /* 0x002fea0003800000 */
[----:B------:R-:W1:Y:S02]  /*1da0*/  SYNCS.PHASECHK.TRANS64.TRYWAIT P1, [UR4], R3 ;  /* 0x00000003ff0075a7 */ /* 0x000e640008020144 */
[----:B-1----:R-:W-:Y:S05]  /*1db0*/  @!P1 BRA `(.L_x_22) ;  /* 0x0000006400ac9947 */ /* 0x002fea0003800000 */
.L_x_21:
[----:B------:R-:W-:Y:S01]  /*1dc0*/  ULEA UR12, UR13, UR8, 0xa ;  /* 0x000000080d0c7291 */ /* 0x000fe2000f8e503f */
[----:B------:R-:W-:Y:S01]  /*1dd0*/  WARPGROUP.ARRIVE ;  /* 0x00000000000079c5 */ /* 0x000fe20000000000 */
[----:B------:R-:W-:Y:S01]  /*1de0*/  ULEA UR11, UR13, UR45, 0xc ;  /* 0x0000002d0d0b7291 */ /* 0x000fe2000f8e603f */
[----:B------:R-:W-:Y:S01]  /*1df0*/  UMOV UR7, 0x40000040 ;  /* 0x4000004000077882 */ /* 0x000fe20000000000 */
[----:B------:R-:W-:Y:S02]  /*1e00*/  UMOV UR5, 0x40000040 ;  /* 0x4000004000057882 */ /* 0x000fe40000000000 */
[----:B------:R-:W-:Y:S01]  /*1e10*/  UIADD3 UR14, UR11, 0x400, URZ ;  /* 0x000004000b0e7890 */ /* 0x000fe2000fffe03f */
[----:B------:R-:W-:Y:S02]  /*1e20*/  UMOV UR6, UR12 ;  /* 0x0000000c00067c82 */ /* 0x000fe40008000000 */
[----:B------:R-:W-:Y:S02]  /*1e30*/  UMOV UR4, UR11 ;  /* 0x0000000b00047c82 */ /* 0x000fe40008000000 */
[----:B------:R-:W-:Y:S01]  /*1e40*/  HGMMA.64x64x8.F32.TF32 R56, gdesc[UR4], R56, gsb0 ;  /* 0x04e00000043879f0 */ /* 0x000fe20008002838 */
[----:B------:R-:W-:Y:S01]  /*1e50*/  UMOV UR5, 0x40000040 ;  /* 0x4000004000057882 */ /* 0x000fe20000000000 */
[----:B------:R-:W-:Y:S01]  /*1e60*/  UMOV UR4, UR14 ;  /* 0x0000000e00047c82 */ /* 0x000fe20008000000 */
[----:B------:R-:W-:Y:S01]  /*1e70*/  UIADD3 UR14, UR11, 0x402, URZ ;  /* 0x000004020b0e7890 */ /* 0x000fe2000fffe03f */
[----:B------:R-:W-:-:S02]  /*1e80*/  WARPGROUP.DEPBAR.LE gsb0, 0x0 ;  /* 0x00008000000079c5 */ /* 0x000fc40000010000 */
        /* <DEDUP_REMOVED lines=76> */
[----:B------:R-:W-:Y:S02]  /*2350*/  WARPGROUP.DEPBAR.LE gsb0, 0x0 ;  /* 0x00008000000079c5 */ /* 0x000fe40000010000 */
[----:B------:R-:W-:-:S06]  /*2360*/  WARPGROUP.ARRIVE ;  /* 0x00000000000079c5 */ /* 0x000fcc0000000000 */
[----:B------:R-:W-:Y:S01]  /*2370*/  HGMMA.64x64x8.F32.TF32 R24, gdesc[UR4], R24, gsb0 ;  /* 0x04e00000041879f0 */ /* 0x000fe20008002818 */
[----:B------:R-:W-:Y:S02]  /*2380*/  UIADD3 UR6, UR12, 0x206, URZ ;  /* 0x000002060c067890 */ /* 0x000fe4000fffe03f */
[----:B------:R-:W-:Y:S01]  /*2390*/  UIADD3 UR4, UR11, 0x806, URZ ;  /* 0x000008060b047890 */ /* 0x000fe2000fffe03f */
[----:B------:R-:W-:Y:S01]  /*23a0*/  UMOV UR7, 0x40000040 ;  /* 0x4000004000077882 */ /* 0x000fe20000000000 */
[----:B------:R-:W-:Y:S01]  /*23b0*/  UMOV UR5, 0x40000040 ;  /* 0x4000004000057882 */ /* 0x000fe20000000000 */
[----:B------:R-:W-:Y:S01]  /*23c0*/  UIADD3 UR11, UR11, 0xc06, URZ ;  /* 0x00000c060b0b7890 */ /* 0x000fe2000fffe03f */
        /* <DEDUP_REMOVED lines=10> */
[----:B------:R-:W-:Y:S01]  /*2470*/  BPT.TRAP 0x1 ;  /* 0x000000040000795c */ /* 0x000fe20000300000 */
.L_x_23:
[----:B------:R-:W-:Y:S01]  /*2480*/  ULEA UR10, UR9, UR10, 0x3 ;  /* 0x0000000a090a7291 */ /* 0x000fe2000f8e183f */
[----:B------:R-:W-:-:S03]  /*2490*/  ISETP.GT.U32.AND P1, PT, R18, 0x1, PT ;  /* 0x000000011200780c */ /* 0x000fc60003f24070 */
[----:B------:R-:W-:-:S04]  /*24a0*/  UIADD3 UR10, UR10, 0x38, URZ ;  /* 0x000000380a0a7890 */ /* 0x000fc8000fffe03f */
[----:B------:R-:W-:-:S09]  /*24b0*/  UPRMT UR10, URZ, 0x654, UR10 ;  /* 0x000006543f0a7896 */ /* 0x000fd2000800000a */
[----:B------:R-:W-:Y:S01]  /*24c0*/  SYNCS.ARRIVE.TRANS64.RED.A1T0 RZ, [UR10], RZ ;  /* 0x000000ffffff79a7 */ /* 0x000fe2000810040a */
[----:B------:R-:W-:Y:S05]  /*24d0*/  @P1 BRA `(.L_x_24) ;  /* 0x0000000000041947 */ /* 0x000fea0003800000 */
[----:B------:R-:W-:Y:S01]  /*24e0*/  BPT.TRAP 0x1 ;  /* 0x000000040000795c */ /* 0x000fe20000300000 */
.L_x_24:
[----:B------:R-:W-:Y:S01]  /*24f0*/  UIADD3 UR13, UR13, 0x1, URZ ;  /* 0x000000010d0d7890 */ /* 0x000fe2000fffe03f */
[C---:B------:R-:W-:Y:S01]  /*2500*/  ISETP.GT.AND P1, PT, R0.reuse, 0x1, PT ;  /* 0x000000010000780c */ /* 0x040fe20003f24270 */
[----:B------:R-:W-:Y:S01]  /*2510*/  UIADD3 UR9, UR9, 0x1, URZ ;  /* 0x0000000109097890 */ /* 0x000fe2000fffe03f */
[----:B------:R-:W-:Y:S01]  /*2520*/  VIADD R0, R0, 0xffffffff ;  /* 0xffffffff00007836 */ /* 0x000fe20000000000 */
[----:B------:R-:W-:Y:S02]  /*2530*/  UISETP.NE.AND UP0, UPT, UR13, 0x7, UPT ;  /* 0x000000070d00788c */ /* 0x000fe4000bf05270 */
[----:B------:R-:W-:Y:S02]  /*2540*/  UISETP.NE.AND UP1, UPT, UR9, 0x7, UPT ;  /* 0x000000070900788c */ /* 0x000fe4000bf25270 */
[----:B------:R-:W-:Y:S02]  /*2550*/  USEL UR4, URZ, 0x1, UP0 ;  /* 0x000000013f047887 */ /* 0x000fe40008000000 */
[----:B------:R-:W-:-:S02]  /*2560*/  USEL UR13, UR13, URZ, UP0 ;  /* 0x0000003f0d0d7287 */ /* 0x000fc40008000000 */
[----:B------:R-:W-:Y:S02]  /*2570*/  USEL UR9, UR9, URZ, UP1 ;  /* 0x0000003f09097287 */ /* 0x000fe40008800000 */
[----:B------:R-:W-:Y:S01]  /*2580*/  LOP3.LUT R5, R5, UR4, RZ, 0x3c, !PT ;  /* 0x0000000405057c12 */ /* 0x000fe2000f8e3cff */
[----:B------:R-:W-:Y:S09]  /*2590*/  @P1 BRA `(.L_x_25) ;  /* 0xfffffff400d41947 */ /* 0x000ff2000383ffff */
.L_x_18:
[----:B01----:R-:W0:Y:S02]  /*25a0*/  LDC R0, c[0x0][0x28c] ;  /* 0x0000a300ff007b82 */ /* 0x003e240000000800 */
[----:B0-----:R-:W-:-:S13]  /*25b0*/  ISETP.GE.AND P1, PT, R0, 0x1, PT ;  /* 0x000000010000780c */ /* 0x001fda0003f26270 */
[----:B------:R-:W-:Y:S05]  /*25c0*/  @!P1 BRA `(.L_x_26) ;  /* 0x0000000000489947 */ /* 0x000fea0003800000 */
[----:B------:R-:W-:Y:S05]  /*25d0*/  @!P0 BRA `(.L_x_27) ;  /* 0x0000000000048947 */ /* 0x000fea0003800000 */
[----:B------:R-:W-:Y:S01]  /*25e0*/  BPT.TRAP 0x1 ;  /* 0x000000040000795c */ /* 0x000fe20000300000 */
.L_x_27:
[----:B------:R-:W0:Y:S01]  /*25f0*/  S2UR UR7, SR_CgaCtaId ;  /* 0x00000000000779c3 */ /* 0x000e220000008800 */
[----:B------:R-:W-:Y:S01]  /*2600*/  UIADD3 UR6, UR44, UR42, URZ ;  /* 0x0000002a2c067290 */ /* 0x000fe2000fffe03f */
[----:B------:R-:W-:-:S03]  /*2610*/  ISETP.GT.U32.AND P0, PT, R18, 0x1, PT ;  /* 0x000000011200780c */ /* 0x000fc60003f04070 */
[----:B------:R-:W-:-:S04]  /*2620*/  UIMAD.WIDE.U32 UR4, UR6, 0x24924925, URZ ;  /* 0x24924925060478a5 */ /* 0x000fc8000f8e003f */
[----:B------:R-:W-:-:S04]  /*2630*/  UIADD3 UR4, UR6, -UR5, URZ ;  /* 0x8000000506047290 */ /* 0x000fc8000fffe03f */
[----:B------:R-:W-:-:S03]  /*2640*/  ULEA.HI UR4, UR4, UR5, URZ, 0x1f ;  /* 0x0000000504047291 */ /* 0x000fc6000f8ff83f */
[----:B------:R-:W-:Y:S01]  /*2650*/  UMOV UR5, 0x400 ;  /* 0x0000040000057882 */ /* 0x000fe20000000000 */
[----:B------:R-:W-:-:S04]  /*2660*/  USHF.R.U32.HI UR4, URZ, 0x2, UR4 ;  /* 0x000000023f047899 */ /* 0x000fc80008011604 */
[----:B------:R-:W-:Y:S02]  /*2670*/  UIMAD UR4, UR4, -0x7, UR6 ;  /* 0xfffffff9040478a4 */ /* 0x000fe4000f8e0206 */
[----:B0-----:R-:W-:-:S04]  /*2680*/  ULEA UR5, UR7, UR5, 0x18 ;  /* 0x0000000507057291 */ /* 0x001fc8000f8ec03f */
[----:B------:R-:W-:-:S04]  /*2690*/  ULEA UR4, UR4, UR5, 0x3 ;  /* 0x0000000504047291 */ /* 0x000fc8000f8e183f */
[----:B------:R-:W-:-:S04]  /*26a0*/  UIADD3 UR4, UR4, 0x38, URZ ;  /* 0x0000003804047890 */ /* 0x000fc8000fffe03f */
[----:B------:R-:W-:-:S09]  /*26b0*/  UPRMT UR4, URZ, 0x654, UR4 ;  /* 0x000006543f047896 */ /* 0x000fd20008000004 */
[----:B------:R-:W-:Y:S01]  /*26c0*/  SYNCS.ARRIVE.TRANS64.RED.A1T0 RZ, [UR4], RZ ;  /* 0x000000ffffff79a7 */ /* 0x000fe20008100404 */
[----:B------:R-:W-:Y:S05]  /*26d0*/  @P0 BRA `(.L_x_26) ;  /* 0x0000000000040947 */ /* 0x000fea0003800000 */
[----:B------:R-:W-:Y:S01]  /*26e0*/  BPT.TRAP 0x1 ;  /* 0x000000040000795c */ /* 0x000fe20000300000 */
.L_x_26:
[----:B------:R-:W-:Y:S01]  /*26f0*/  UISETP.GE.U32.AND UP1, UPT, UR43, 0x7, UPT ;  /* 0x000000072b00788c */ /* 0x000fe2000bf26070 */
[----:B------:R-:W-:Y:S01]  /*2700*/  IMAD.SHL.U32 R101, R101, 0x40, RZ ;  /* 0x0000004065657824 */ /* 0x000fe200078e00ff */
[----:B------:R-:W-:Y:S01]  /*2710*/  UIADD3 UR42, UR43, UR42, URZ ;  /* 0x0000002a2b2a7290 */ /* 0x000fe2000fffe03f */
[----:B------:R-:W-:Y:S01]  /*2720*/  SHF.R.S32.HI R9, RZ, 0x1f, R19 ;  /* 0x0000001fff097819 */ /* 0x000fe20000011413 */
[----:B------:R-:W-:Y:S01]  /*2730*/  ULDC UR10, c[0x0][0x288] ;  /* 0x0000a200000a7ab9 */ /* 0x000fe20000000800 */
[----:B------:R-:W-:Y:S01]  /*2740*/  IMAD.SHL.U32 R3, R113, 0x100, RZ ;  /* 0x0000010071037824 */ /* 0x000fe200078e00ff */
[C---:B------:R-:W-:Y:S01]  /*2750*/  LOP3.LUT R102, R101.reuse, 0x6, R96, 0xf8, !PT ;  /* 0x0000000665667812 */ /* 0x040fe200078ef860 */
[----:B------:R-:W-:Y:S01]  /*2760*/  UISETP.GT.U32.AND UP0, UPT, UR42, 0x6, UPT ;  /* 0x000000062a00788c */ /* 0x000fe2000bf04070 */
[----:B------:R-:W-:Y:S01]  /*2770*/  ISETP.GE.AND P0, PT, R101, UR10, PT ;  /* 0x0000000a65007c0c */ /* 0x000fe2000bf06270 */
[----:B------:R-:W-:Y:S01]  /*2780*/  ULDC.64 UR6, c[0x0][0x5d0] ;  /* 0x0001740000067ab9 */ /* 0x000fe20000000a00 */
[----:B------:R-:W-:Y:S01]  /*2790*/  ULDC UR11, c[0x0][0x284] ;  /* 0x0000a100000b7ab9 */ /* 0x000fe20000000800 */
[----:B------:R-:W-:Y:S01]  /*27a0*/  @UP1 UIMAD.WIDE.U32 UR4, UR42, 0x24924925, URZ ;  /* 0x249249252a0418a5 */ /* 0x000fe2000f8e003f */
[----:B------:R-:W-:Y:S01]  /*27b0*/  SHF.R.S32.HI R103, RZ, 0x1f, R102 ;  /* 0x0000001fff677819 */ /* 0x000fe20000011466 */
[----:B------:R-:W-:Y:S01]  /*27c0*/  IMAD R0, R9, UR6, RZ ;  /* 0x0000000609007c24 */ /* 0x000fe2000f8e02ff */
[----:B------:R-:W-:Y:S01]  /*27d0*/  UISETP.LT.U32.AND UP0, UPT, UR43, 0x7, UP0 ;  /* 0x000000072b00788c */ /* 0x000fe20008701070 */
[----:B------:R-:W-:Y:S01]  /*27e0*/  ISETP.GE.OR P0, PT, R3, UR11, P0 ;  /* 0x0000000b03007c0c */ /* 0x000fe20008706670 */
[----:B------:R-:W-:Y:S01]  /*27f0*/  @UP1 UIADD3 UR4, UR42, -UR5, URZ ;  /* 0x800000052a041290 */ /* 0x000fe2000fffe03f */
[C---:B------:R-:W-:Y:S01]  /*2800*/  IMAD R7, R19.reuse, UR7, R0 ;  /* 0x0000000713077c24 */ /* 0x040fe2000f8e0200 */
[----:B------:R-:W-:Y:S01]  /*2810*/  ULDC.64 UR8, c[0x0][0x5c8] ;  /* 0x0001720000087ab9 */ /* 0x000fe20000000a00 */
[----:B------:R-:W-:Y:S01]  /*2820*/  IMAD.WIDE.U32 R4, R19, UR6, R102 ;  /* 0x0000000613047c25 */ /* 0x000fe2000f8e0066 */
[----:B------:R-:W-:-:S02]  /*2830*/  USEL UR6, URZ, 0x1, !UP0 ;  /* 0x000000013f067887 */ /* 0x000fc4000c000000 */
[----:B------:R-:W-:Y:S01]  /*2840*/  @UP1 ULEA.HI UR4, UR4, UR5, URZ, 0x1f ;  /* 0x0000000504041291 */ /* 0x000fe2000f8ff83f */
[----:B------:R-:W-:Y:S01]  /*2850*/  IMAD.WIDE R112, R113, 0x100, R22 ;  /* 0x0000010071707825 */ /* 0x000fe200078e0216 */
[----:B------:R-:W-:Y:S02]  /*2860*/  ULOP3.LUT UR40, UR40, UR6, URZ, 0x3c, !UPT ;  /* 0x0000000628287292 */ /* 0x000fe4000f8e3c3f */
[----:B------:R-:W-:Y:S01]  /*2870*/  @UP1 USHF.R.U32.HI UR4, URZ, 0x2, UR4 ;  /* 0x000000023f041899 */ /* 0x000fe20008011604 */
[----:B------:R-:W-:Y:S02]  /*2880*/  IMAD.IADD R5, R5, 0x1, R7 ;  /* 0x0000000105057824 */ /* 0x000fe400078e0207 */
[----:B------:R-:W-:Y:S01]  /*2890*/  IMAD R7, R113, UR8, RZ ;  /* 0x0000000871077c24 */ /* 0x000fe2000f8e02ff */
[----:B------:R-:W-:Y:S01]  /*28a0*/  @UP1 ULOP3.LUT UR40, UR40, 0x1, UR4, 0x78, !UPT ;  /* 0x0000000128281892 */ /* 0x000fe2000f8e7804 */
[----:B------:R-:W-:-:S04]  /*28b0*/  IMAD.WIDE.U32 R12, R112, UR8, R4 ;  /* 0x00000008700c7c25 */ /* 0x000fc8000f8e0004 */
[----:B------:R-:W-:Y:S02]  /*28c0*/  IMAD R7, R112, UR9, R7 ;  /* 0x0000000970077c24 */ /* 0x000fe4000f8e0207 */
[----:B------:R-:W-:Y:S01]  /*28d0*/  IMAD.MOV.U32 R0, RZ, RZ, -0x1 ;  /* 0xffffffffff007424 */ /* 0x000fe200078e00ff */
[----:B------:R-:W-:Y:S06]  /*28e0*/  @P0 BRA `(.L_x_28) ;  /* 0x0000003c00240947 */ /* 0x000fec0003800000 */
[----:B-----5:R-:W-:Y:S01]  /*28f0*/  FSETP.NEU.AND P1, PT, R89, RZ, PT ;  /* 0x000000ff5900720b */ /* 0x020fe20003f2d000 */
[----:B------:R-:W-:Y:S01]  /*2900*/  IMAD.IADD R4, R95, 0x1, -R101 ;  /* 0x000000015f047824 */ /* 0x000fe200078e0a65 */
[----:B------:R-:W-:Y:S01]  /*2910*/  IADD3 R3, R100, -R3, RZ ;  /* 0x8000000364037210 */ /* 0x000fe20007ffe0ff */
[----:B------:R-:W-:Y:S01]  /*2920*/  BSSY B0, `(.L_x_28) ;  /* 0x00003c5000007945 */ /* 0x000fe20003800000 */
[----:B------:R-:W-:Y:S02]  /*2930*/  IMAD.IADD R15, R13, 0x1, R7 ;  /* 0x000000010d0f7824 */ /* 0x000fe400078e0207 */
[----:B------:R-:W-:-:S04]  /*2940*/  ISETP.GT.AND P6, PT, R4, RZ, PT ;  /* 0x000000ff0400720c */ /* 0x000fc80003fc4270 */
[----:B------:R-:W-:-:S03]  /*2950*/  ISETP.GT.AND P0, PT, R3, RZ, P6 ;  /* 0x000000ff0300720c */ /* 0x000fc60003704270 */
[----:B------:R-:W-:Y:S10]  /*2960*/  @!P1 BRA `(.L_x_29) ;  /* 0x00000028008c9947 */ /* 0x000ff40003800000 */
[----:B------:R-:W0:Y:S01]  /*2970*/  LDC.64 R106, c[0x0][0x5b8] ;  /* 0x00016e00ff6a7b82 */ /* 0x000e220000000a00 */
[----:B------:R-:W-:-:S07]  /*2980*/  ULDC.64 UR4, c[0x0][0x5c0] ;  /* 0x0001700000047ab9 */ /* 0x000fce0000000a00 */
[----:B------:R-:W1:Y:S08]  /*2990*/  LDC.64 R10, c[0x0][0x5b0] ;  /* 0x00016c00ff0a7b82 */ /* 0x000e700000000a00 */
[----:B------:R-:W2:Y:S01]  /*29a0*/  LDC.64 R104, c[0x0][0x5a8] ;  /* 0x00016a00ff687b82 */ /* 0x000ea20000000a00 */
[-C--:B0-----:R-:W-:Y:S02]  /*29b0*/  IMAD R6, R9, R106.reuse, RZ ;  /* 0x0000006a09067224 */ /* 0x081fe400078e02ff */
[----:B------:R-:W-:-:S04]  /*29c0*/  IMAD.WIDE.U32 R110, R19, R106, R102 ;  /* 0x0000006a136e7225 */ /* 0x000fc800078e0066 */
[----:B------:R-:W-:Y:S02]  /*29d0*/  IMAD R123, R19, R107, R6 ;  /* 0x0000006b137b7224 */ /* 0x000fe400078e0206 */
[-C--:B-1----:R-:W-:Y:S02]  /*29e0*/  IMAD R5, R113, R10.reuse, RZ ;  /* 0x0000000a71057224 */ /* 0x082fe400078e02ff */
[----:B------:R-:W-:Y:S02]  /*29f0*/  IMAD.IADD R109, R111, 0x1, R123 ;  /* 0x000000016f6d7824 */ /* 0x000fe400078e027b */
[----:B------:R-:W-:Y:S02]  /*2a00*/  IMAD.MOV.U32 R108, RZ, RZ, R110 ;  /* 0x000000ffff6c7224 */ /* 0x000fe400078e006e */
[C---:B------:R-:W-:Y:S02]  /*2a10*/  IMAD R21, R112.reuse, R11, R5 ;  /* 0x0000000b70157224 */ /* 0x040fe400078e0205 */
[----:B------:R-:W-:-:S04]  /*2a20*/  IMAD.WIDE.U32 R6, R112, R10, R108 ;  /* 0x0000000a70067225 */ /* 0x000fc800078e006c */
[----:B------:R-:W-:Y:S01]  /*2a30*/  IMAD.IADD R5, R7, 0x1, R21 ;  /* 0x0000000107057824 */ /* 0x000fe200078e0215 */
[----:B--2---:R-:W-:-:S04]  /*2a40*/  LEA R8, P1, R6, R104, 0x2 ;  /* 0x0000006806087211 */ /* 0x004fc800078210ff */
[----:B------:R-:W-:-:S05]  /*2a50*/  LEA.HI.X R9, R6, R105, R5, 0x2, P1 ;  /* 0x0000006906097211 */ /* 0x000fca00008f1405 */
[----:B------:R0:W2:Y:S01]  /*2a60*/  @P0 LDG.E.LTC128B R20, desc[UR36][R8.64] ;  /* 0x0000002408140981 */ /* 0x0000a2000c1e1920 */
[----:B------:R-:W-:Y:S01]  /*2a70*/  IMAD.WIDE.U32 R6, R112, R10, R102 ;  /* 0x0000000a70067225 */ /* 0x000fe200078e0066 */
[----:B------:R-:W-:Y:S01]  /*2a80*/  ISETP.GT.AND P5, PT, R4, 0x1, PT ;  /* 0x000000010400780c */ /* 0x000fe20003fa4270 */
[----:B------:R-:W-:Y:S01]  /*2a90*/  BSSY B1, `(.L_x_30) ;  /* 0x0000017000017945 */ /* 0x000fe20003800000 */
[----:B------:R-:W-:Y:S01]  /*2aa0*/  LEA R14, P1, R12, UR4, 0x2 ;  /* 0x000000040c0e7c11 */ /* 0x000fe2000f8210ff */
[----:B------:R-:W-:Y:S01]  /*2ab0*/  IMAD.IADD R7, R21, 0x1, R7 ;  /* 0x0000000115077824 */ /* 0x000fe200078e0207 */
[----:B------:R-:W-:Y:S01]  /*2ac0*/  ISETP.GT.AND P3, PT, R3, RZ, P5 ;  /* 0x000000ff0300720c */ /* 0x000fe20002f64270 */
[C---:B------:R-:W-:Y:S01]  /*2ad0*/  IMAD.SHL.U32 R114, R10.reuse, 0x8, RZ ;  /* 0x000000080a727824 */ /* 0x040fe200078e00ff */
[----:B------:R-:W-:Y:S01]  /*2ae0*/  SHF.L.U64.HI R115, R10, 0x3, R11 ;  /* 0x000000030a737819 */ /* 0x000fe2000001020b */
[----:B------:R-:W-:Y:S01]  /*2af0*/  IMAD.WIDE.U32 R6, R19, R106, R6 ;  /* 0x0000006a13067225 */ /* 0x000fe200078e0006 */
[----:B------:R-:W-:-:S02]  /*2b00*/  LEA.HI.X R15, R12, UR5, R15, 0x2, P1 ;  /* 0x000000050c0f7c11 */ /* 0x000fc400088f140f */
[----:B------:R-:W-:Y:S01]  /*2b10*/  P2R R117, PR, RZ, 0x20 ;  /* 0x00000020ff757803 */ /* 0x000fe20000000000 */
[----:B------:R-:W-:Y:S01]  /*2b20*/  IMAD.IADD R7, R123, 0x1, R7 ;  /* 0x000000017b077824 */ /* 0x000fe200078e0207 */
[----:B0-----:R-:W-:Y:S01]  /*2b30*/  LEA R8, P1, R6, R104, 0x2 ;  /* 0x0000006806087211 */ /* 0x001fe200078210ff */
[----:B------:R-:W-:-:S03]  /*2b40*/  IMAD.WIDE.U32 R12, R112, R10, R114 ;  /* 0x0000000a700c7225 */ /* 0x000fc600078e0072 */
[----:B------:R-:W-:Y:S01]  /*2b50*/  LEA.HI.X R9, R6, R105, R7, 0x2, P1 ;  /* 0x0000006906097211 */ /* 0x000fe200008f1407 */
[----:B------:R-:W-:Y:S02]  /*2b60*/  IMAD.IADD R21, R21, 0x1, R13 ;  /* 0x0000000115157824 */ /* 0x000fe400078e020d */
[----:B--2---:R-:W-:-:S04]  /*2b70*/  FMUL R5, R20, R89 ;  /* 0x0000005914057220 */ /* 0x004fc80000400000 */
[----:B------:R-:W-:Y:S01]  /*2b80*/  FFMA R101, R56, R88, R5 ;  /* 0x0000005838657223 */ /* 0x000fe20000000005 */
[----:B------:R-:W-:-:S04]  /*2b90*/  IADD3 R5, P1, R110, R12, RZ ;  /* 0x0000000c6e057210 */ /* 0x000fc80007f3e0ff */
[----:B------:R0:W-:Y:S01]  /*2ba0*/  @P0 STG.E desc[UR36][R14.64], R101 ;  /* 0x000000650e000986 */ /* 0x0001e2000c101924 */
[----:B------:R-:W-:Y:S02]  /*2bb0*/  ISETP.GT.AND P0, PT, R3, 0x8, P6 ;  /* 0x000000080300780c */ /* 0x000fe40003704270 */
[----:B------:R-:W-:Y:S02]  /*2bc0*/  LEA R6, P2, R5, R104, 0x2 ;  /* 0x0000006805067211 */ /* 0x000fe400078410ff */
[----:B------:R-:W-:Y:S01]  /*2bd0*/  IADD3.X R118, R21, R109, RZ, P1, !PT ;  /* 0x0000006d15767210 */ /* 0x000fe20000ffe4ff */
[----:B------:R-:W-:Y:S10]  /*2be0*/  @!P3 BRA `(.L_x_31) ;  /* 0x000000000004b947 */ /* 0x000ff40003800000 */
[----:B------:R1:W5:Y:S02]  /*2bf0*/  LDG.E.LTC128B R20, desc[UR36][R8.64+0x4] ;  /* 0x0000042408147981 */ /* 0x000364000c1e1920 */
.L_x_31:
[----:B------:R-:W-:Y:S05]  /*2c00*/  BSYNC B1 ;  /* 0x0000000000017941 */ /* 0x000fea0003800000 */
.L_x_30:
[----:B-----5:R-:W-:Y:S01]  /*2c10*/  FMUL R56, R20, R89 ;  /* 0x0000005914387220 */ /* 0x020fe20000400000 */
[----:B------:R-:W-:Y:S01]  /*2c20*/  LEA.HI.X R7, R5, R105, R118, 0x2, P2 ;  /* 0x0000006905077211 */ /* 0x000fe200010f1476 */
[----:B------:R-:W-:Y:S02]  /*2c30*/  IMAD.MOV.U32 R118, RZ, RZ, R20 ;  /* 0x000000ffff767224 */ /* 0x000fe400078e0014 */
[----:B0-----:R-:W-:-:S05]  /*2c40*/  FFMA R101, R57, R88, R56 ;  /* 0x0000005839657223 */ /* 0x001fca0000000038 */
[----:B------:R0:W-:Y:S04]  /*2c50*/  @P3 STG.E desc[UR36][R14.64+0x4], R101 ;  /* 0x000004650e003986 */ /* 0x0001e8000c101924 */
[----:B------:R-:W2:Y:S01]  /*2c60*/  @P0 LDG.E.LTC128B R118, desc[UR36][R6.64] ;  /* 0x0000002406760981 */ /* 0x000ea2000c1e1920 */
[----:B------:R-:W-:Y:S01]  /*2c70*/  IADD3 R56, P1, R102, R12, RZ ;  /* 0x0000000c66387210 */ /* 0x000fe20007f3e0ff */
[C---:B------:R-:W-:Y:S01]  /*2c80*/  IMAD.SHL.U32 R107, R90.reuse, 0x4, RZ ;  /* 0x000000045a6b7824 */ /* 0x040fe200078e00ff */
[----:B------:R-:W-:Y:S01]  /*2c90*/  SHF.L.U64.HI R121, R90, 0x2, R93 ;  /* 0x000000025a797819 */ /* 0x000fe2000001025d */
[----:B------:R-:W-:Y:S01]  /*2ca0*/  BSSY B1, `(.L_x_32) ;  /* 0x0000013000017945 */ /* 0x000fe20003800000 */
[----:B------:R-:W-:Y:S01]  /*2cb0*/  ISETP.GT.AND P4, PT, R4, 0x8, PT ;  /* 0x000000080400780c */ /* 0x000fe20003f84270 */
[----:B------:R-:W-:Y:S01]  /*2cc0*/  IMAD.X R57, R103, 0x1, R21, P1 ;  /* 0x0000000167397824 */ /* 0x000fe200008e0615 */
[----:B------:R-:W-:Y:S01]  /*2cd0*/  IADD3 R20, P1, R107, R14, RZ ;  /* 0x0000000e6b147210 */ /* 0x000fe20007f3e0ff */
[----:B0-----:R-:W-:Y:S01]  /*2ce0*/  IMAD.SHL.U32 R101, R91, 0x4, RZ ;  /* 0x000000045b657824 */ /* 0x001fe200078e00ff */
[----:B------:R-:W-:Y:S01]  /*2cf0*/  P2R R119, PR, RZ, 0x10 ;  /* 0x00000010ff777803 */ /* 0x000fe20000000000 */
[----:B------:R-:W-:-:S04]  /*2d00*/  IMAD.WIDE.U32 R56, R19, R106, R56 ;  /* 0x0000006a13387225 */ /* 0x000fc800078e0038 */
[----:B------:R-:W-:Y:S01]  /*2d10*/  IMAD.X R21, R121, 0x1, R15, P1 ;  /* 0x0000000179157824 */ /* 0x000fe200008e060f */
[----:B------:R-:W-:Y:S01]  /*2d20*/  ISETP.GT.AND P1, PT, R3, 0x8, P5 ;  /* 0x000000080300780c */ /* 0x000fe20002f24270 */
[----:B------:R-:W-:Y:S01]  /*2d30*/  IMAD.IADD R13, R123, 0x1, R57 ;  /* 0x000000017b0d7824 */ /* 0x000fe200078e0239 */
[----:B------:R-:W-:-:S04]  /*2d40*/  LEA R12, P2, R56, R104, 0x2 ;  /* 0x00000068380c7211 */ /* 0x000fc800078410ff */
[----:B------:R-:W-:Y:S01]  /*2d50*/  LEA.HI.X R13, R56, R105, R13, 0x2, P2 ;  /* 0x00000069380d7211 */ /* 0x000fe200010f140d */
[----:B--2---:R-:W-:-:S04]  /*2d60*/  FMUL R5, R118, R89 ;  /* 0x0000005976057220 */ /* 0x004fc80000400000 */
[----:B------:R-:W-:Y:S01]  /*2d70*/  FFMA R57, R58, R88, R5 ;  /* 0x000000583a397223 */ /* 0x000fe20000000005 */
[----:B------:R-:W-:-:S04]  /*2d80*/  SHF.L.U64.HI R5, R91, 0x2, R92 ;  /* 0x000000025b057819 */ /* 0x000fc8000001025c */
[----:B------:R0:W-:Y:S01]  /*2d90*/  @P0 STG.E desc[UR36][R20.64], R57 ;  /* 0x0000003914000986 */ /* 0x0001e2000c101924 */
[----:B------:R-:W-:Y:S01]  /*2da0*/  IADD3 R6, P0, P2, R101, R14, R107 ;  /* 0x0000000e65067210 */ /* 0x000fe20007a1e06b */
[----:B------:R-:W-:-:S12]  /*2db0*/  @!P1 BRA `(.L_x_33) ;  /* 0x0000000000049947 */ /* 0x000fd80003800000 */
[----:B------:R2:W5:Y:S02]  /*2dc0*/  LDG.E.LTC128B R118, desc[UR36][R12.64+0x4] ;  /* 0x000004240c767981 */ /* 0x000564000c1e1920 */
.L_x_33:
[----:B------:R-:W-:Y:S05]  /*2dd0*/  BSYNC B1 ;  /* 0x0000000000017941 */ /* 0x000fea0003800000 */
.L_x_32:
[----:B-----5:R-:W-:Y:S01]  /*2de0*/  FMUL R56, R118, R89 ;  /* 0x0000005976387220 */ /* 0x020fe20000400000 */
[----:B------:R-:W-:Y:S01]  /*2df0*/  IADD3.X R7, R5, R15, R121, P0, P2 ;  /* 0x0000000f05077210 */ /* 0x000fe200007e4479 */
[----:B------:R-:W-:Y:S01]  /*2e00*/  BSSY B1, `(.L_x_34) ;  /* 0x0000008000017945 */ /* 0x000fe20003800000 */
[----:B------:R-:W-:Y:S01]  /*2e10*/  ISETP.GT.AND P0, PT, R3, RZ, P4 ;  /* 0x000000ff0300720c */ /* 0x000fe20002704270 */
[----:B------:R-:W-:Y:S01]  /*2e20*/  FFMA R59, R59, R88, R56 ;  /* 0x000000583b3b7223 */ /* 0x000fe20000000038 */
[----:B------:R-:W-:-:S04]  /*2e30*/  ISETP.GT.AND P3, PT, R4, 0x9, PT ;  /* 0x000000090400780c */ /* 0x000fc80003f64270 */
[----:B------:R3:W-:Y:S01]  /*2e40*/  @P1 STG.E desc[UR36][R20.64+0x4], R59 ;  /* 0x0000043b14001986 */ /* 0x0007e2000c101924 */
[----:B------:R-:W-:-:S06]  /*2e50*/  P2R R120, PR, RZ, 0x8 ;  /* 0x00000008ff787803 */ /* 0x000fcc0000000000 */
[----:B------:R-:W-:Y:S05]  /*2e60*/  @!P0 BRA `(.L_x_35) ;  /* 0x0000000000048947 */ /* 0x000fea0003800000 */
[----:B------:R4:W5:Y:S02]  /*2e70*/  LDG.E.LTC128B R118, desc[UR36][R8.64+0x20] ;  /* 0x0000202408767981 */ /* 0x000964000c1e1920 */
.L_x_35:
[----:B------:R-:W-:Y:S05]  /*2e80*/  BSYNC B1 ;  /* 0x0000000000017941 */ /* 0x000fea0003800000 */
.L_x_34:
[----:B0----5:R-:W-:Y:S01]  /*2e90*/  FMUL R57, R118, R89 ;  /* 0x0000005976397220 */ /* 0x021fe20000400000 */
[----:B------:R-:W-:Y:S01]  /*2ea0*/  ISETP.GT.AND P1, PT, R3, RZ, P3 ;  /* 0x000000ff0300720c */ /* 0x000fe20001f24270 */
[----:B------:R-:W-:Y:S02]  /*2eb0*/  BSSY B1, `(.L_x_36) ;  /* 0x0000005000017945 */ /* 0x000fe40003800000 */
[----:B------:R-:W-:-:S05]  /*2ec0*/  FFMA R57, R60, R88, R57 ;  /* 0x000000583c397223 */ /* 0x000fca0000000039 */
[----:B------:R0:W-:Y:S05]  /*2ed0*/  @P0 STG.E desc[UR36][R14.64+0x20], R57 ;  /* 0x000020390e000986 */ /* 0x0001ea000c101924 */
[----:B------:R-:W-:Y:S05]  /*2ee0*/  @!P1 BRA `(.L_x_37) ;  /* 0x0000000000049947 */ /* 0x000fea0003800000 */
[----:B------:R0:W5:Y:S02]  /*2ef0*/  LDG.E.LTC128B R118, desc[UR36][R8.64+0x24] ;  /* 0x0000242408767981 */ /* 0x000164000c1e1920 */
.L_x_37:
[----:B------:R-:W-:Y:S05]  /*2f00*/  BSYNC B1 ;  /* 0x0000000000017941 */ /* 0x000fea0003800000 */
.L_x_36:
[----:B-----5:R-:W-:Y:S01]  /*2f10*/  FMUL R56, R118, R89 ;  /* 0x0000005976387220 */ /* 0x020fe20000400000 */
[----:B------:R-:W-:Y:S01]  /*2f20*/  ISETP.GT.AND P0, PT, R3, 0x8, P4 ;  /* 0x000000080300780c */ /* 0x000fe20002704270 */
[----:B------:R-:W-:Y:S02]  /*2f30*/  BSSY B1, `(.L_x_38) ;  /* 0x0000005000017945 */ /* 0x000fe40003800000 */
[----:B------:R-:W-:-:S05]  /*2f40*/  FFMA R61, R61, R88, R56 ;  /* 0x000000583d3d7223 */ /* 0x000fca0000000038 */
[----:B------:R0:W-:Y:S05]  /*2f50*/  @P1 STG.E desc[UR36][R14.64+0x24], R61 ;  /* 0x0000243d0e001986 */ /* 0x0001ea000c101924 */
[----:B------:R-:W-:Y:S05]  /*2f60*/  @!P0 BRA `(.L_x_39) ;  /* 0x0000000000048947 */ /* 0x000fea0003800000 */
[----:B------:R0:W5:Y:S02]  /*2f70*/  LDG.E.LTC128B R118, desc[UR36][R12.64+0x20] ;  /* 0x000020240c767981 */ /* 0x000164000c1e1920 */
.L_x_39:
[----:B------:R-:W-:Y:S05]  /*2f80*/  BSYNC B1 ;  /* 0x0000000000017941 */ /* 0x000fea0003800000 */
.L_x_38:
[----:B0----5:R-:W-:Y:S01]  /*2f90*/  FMUL R57, R118, R89 ;  /* 0x0000005976397220 */ /* 0x021fe20000400000 */
[----:B------:R-:W-:Y:S01]  /*2fa0*/  ISETP.GT.AND P1, PT, R3, 0x8, P3 ;  /* 0x000000080300780c */ /* 0x000fe20001f24270 */
[----:B------:R-:W-:Y:S02]  /*2fb0*/  BSSY B1, `(.L_x_40) ;  /* 0x0000005000017945 */ /* 0x000fe40003800000 */
[----:B------:R-:W-:-:S05]  /*2fc0*/  FFMA R57, R62, R88, R57 ;  /* 0x000000583e397223 */ /* 0x000fca0000000039 */
[----:B------:R0:W-:Y:S05]  /*2fd0*/  @P0 STG.E desc[UR36][R20.64+0x20], R57 ;  /* 0x0000203914000986 */ /* 0x0001ea000c101924 */
[----:B------:R-:W-:Y:S05]  /*2fe0*/  @!P1 BRA `(.L_x_41) ;  /* 0x0000000000049947 */ /* 0x000fea0003800000 */
[----:B------:R0:W5:Y:S02]  /*2ff0*/  LDG.E.LTC128B R118, desc[UR36][R12.64+0x24] ;  /* 0x000024240c767981 */ /* 0x000164000c1e1920 */
.L_x_41:
[----:B------:R-:W-:Y:S05]  /*3000*/  BSYNC B1 ;  /* 0x0000000000017941 */ /* 0x000fea0003800000 */
.L_x_40:
[----:B-----5:R-:W-:Y:S01]  /*3010*/  FMUL R56, R118, R89 ;  /* 0x0000005976387220 */ /* 0x020fe20000400000 */
[----:B------:R-:W-:Y:S01]  /*3020*/  IADD3 R121, P0, R112, 0x80, RZ ;  /* 0x0000008070797810 */ /* 0x000fe20007f1e0ff */
[----:B------:R-:W-:Y:S01]  /*3030*/  BSSY B1, `(.L_x_42) ;  /* 0x000000c000017945 */ /* 0x000fe20003800000 */
[----:B------:R-:W-:Y:S01]  /*3040*/  ISETP.GT.AND P2, PT, R4, 0x10, PT ;  /* 0x000000100400780c */ /* 0x000fe20003f44270 */
[----:B0-----:R-:W-:Y:S02]  /*3050*/  FFMA R57, R63, R88, R56 ;  /* 0x000000583f397223 */ /* 0x001fe40000000038 */
[----:B------:R-:W-:Y:S01]  /*3060*/  IMAD.X R113, RZ, RZ, R113, P0 ;  /* 0x000000ffff717224 */ /* 0x000fe200000e0671 */
[----:B------:R-:W-:Y:S01]  /*3070*/  ISETP.GT.AND P0, PT, R3, RZ, P2 ;  /* 0x000000ff0300720c */ /* 0x000fe20001704270 */
[----:B---3--:R-:W-:Y:S01]  /*3080*/  IMAD.WIDE.U32 R58, R121, R10, R102 ;  /* 0x0000000a793a7225 */ /* 0x008fe200078e0066 */
[----:B------:R0:W-:Y:S01]  /*3090*/  @P1 STG.E desc[UR36][R20.64+0x24], R57 ;  /* 0x0000243914001986 */ /* 0x0001e2000c101924 */
[----:B------:R-:W-:-:S02]  /*30a0*/  P2R R112, PR, RZ, 0x4 ;  /* 0x00000004ff707803 */ /* 0x000fc40000000000 */
[----:B------:R-:W-:-:S04]  /*30b0*/  IMAD R56, R113, R10, RZ ;  /* 0x0000000a71387224 */ /* 0x000fc800078e02ff */
[----:B------:R-:W-:-:S04]  /*30c0*/  IMAD R63, R121, R11, R56 ;  /* 0x0000000b793f7224 */ /* 0x000fc800078e0238 */
[----:B------:R-:W-:Y:S05]  /*30d0*/  @!P0 BRA `(.L_x_43) ;  /* 0x0000000000048947 */ /* 0x000fea0003800000 */
[----:B------:R3:W5:Y:S02]  /*30e0*/  LDG.E.LTC128B R118, desc[UR36][R8.64+0x40] ;  /* 0x0000402408767981 */ /* 0x000764000c1e1920 */
.L_x_43:
[----:B------:R-:W-:Y:S05]  /*30f0*/  BSYNC B1 ;  /* 0x0000000000017941 */ /* 0x000fea0003800000 */
.L_x_42:
[----:B-----5:R-:W-:Y:S01]  /*3100*/  FMUL R11, R118, R89 ;  /* 0x00000059760b7220 */ /* 0x020fe20000400000 */
[----:B------:R-:W-:Y:S01]  /*3110*/  IMAD.IADD R59, R63, 0x1, R59 ;  /* 0x000000013f3b7824 */ /* 0x000fe200078e023b */
[----:B------:R-:W-:Y:S01]  /*3120*/  ISETP.GT.AND P1, PT, R4, 0x11, PT ;  /* 0x000000110400780c */ /* 0x000fe20003f24270 */
[----:B0-----:R-:W-:-:S04]  /*3130*/  IMAD.WIDE.U32 R56, R121, R10, R108 ;  /* 0x0000000a79387225 */ /* 0x001fc800078e006c */
[----:B------:R-:W-:Y:S01]  /*3140*/  FFMA R107, R64, R88, R11 ;  /* 0x00000058406b7223 */ /* 0x000fe2000000000b */
[----:B------:R-:W-:Y:S01]  /*3150*/  BSSY B1, `(.L_x_44) ;  /* 0x0000019000017945 */ /* 0x000fe20003800000 */
[----:B------:R-:W-:Y:S01]  /*3160*/  IMAD.WIDE.U32 R60, R19, R106, R58 ;  /* 0x0000006a133c7225 */ /* 0x000fe200078e003a */
[----:B------:R-:W-:Y:S02]  /*3170*/  IADD3 R11, R57, R63, RZ ;  /* 0x0000003f390b7210 */ /* 0x000fe40007ffe0ff */
[----:B------:R0:W-:Y:S01]  /*3180*/  @P0 STG.E desc[UR36][R14.64+0x40], R107 ;  /* 0x0000406b0e000986 */ /* 0x0001e2000c101924 */
[----:B------:R-:W-:Y:S01]  /*3190*/  LEA R58, P0, R56, R104, 0x2 ;  /* 0x00000068383a7211 */ /* 0x000fe200078010ff */
[----:B------:R-:W-:-:S03]  /*31a0*/  IMAD.WIDE.U32 R114, R121, R10, R114 ;  /* 0x0000000a79727225 */ /* 0x000fc600078e0072 */
[----:B------:R-:W-:Y:S01]  /*31b0*/  LEA.HI.X R59, R56, R105, R11, 0x2, P0 ;  /* 0x00000069383b7211 */ /* 0x000fe200000f140b */
[----:B------:R-:W-:Y:S01]  /*31c0*/  IMAD.IADD R11, R123, 0x1, R61 ;  /* 0x000000017b0b7824 */ /* 0x000fe200078e023d */
[----:B------:R-:W-:Y:S01]  /*31d0*/  LEA R10, P0, R60, R104, 0x2 ;  /* 0x000000683c0a7211 */ /* 0x000fe200078010ff */
[----:B------:R-:W-:-:S03]  /*31e0*/  IMAD.IADD R63, R63, 0x1, R115 ;  /* 0x000000013f3f7824 */ /* 0x000fc600078e0273 */
[----:B------:R-:W-:Y:S02]  /*31f0*/  LEA.HI.X R11, R60, R105, R11, 0x2, P0 ;  /* 0x000000693c0b7211 */ /* 0x000fe400000f140b */
[----:B------:R-:W-:-:S05]  /*3200*/  IADD3 R110, P0, R110, R114, RZ ;  /* 0x000000726e6e7210 */ /* 0x000fca0007f1e0ff */
[----:B------:R-:W-:Y:S01]  /*3210*/  IMAD.X R108, R63, 0x1, R109, P0 ;  /* 0x000000013f6c7824 */ /* 0x000fe200000e066d */
[----:B------:R-:W-:-:S05]  /*3220*/  IADD3 R56, P0, R102, R114, RZ ;  /* 0x0000007266387210 */ /* 0x000fca0007f1e0ff */
[----:B------:R-:W-:Y:S01]  /*3230*/  IMAD.X R57, R103, 0x1, R63, P0 ;  /* 0x0000000167397824 */ /* 0x000fe200000e063f */
[C---:B------:R-:W-:Y:S02]  /*3240*/  LEA R60, P0, R110.reuse, R104, 0x2 ;  /* 0x000000686e3c7211 */ /* 0x040fe400078010ff */
[----:B------:R-:W-:Y:S01]  /*3250*/  P2R R103, PR, RZ, 0x2 ;  /* 0x00000002ff677803 */ /* 0x000fe20000000000 */
[----:B0-----:R-:W-:Y:S01]  /*3260*/  IMAD.WIDE.U32 R106, R19, R106, R56 ;  /* 0x0000006a136a7225 */ /* 0x001fe200078e0038 */
[----:B------:R-:W-:-:S03]  /*3270*/  LEA.HI.X R61, R110, R105, R108, 0x2, P0 ;  /* 0x000000696e3d7211 */ /* 0x000fc600000f146c */
[----:B------:R-:W-:Y:S01]  /*3280*/  IMAD.IADD R19, R123, 0x1, R107 ;  /* 0x000000017b137824 */ /* 0x000fe200078e026b */
[----:B------:R-:W-:-:S04]  /*3290*/  LEA R56, P0, R106, R104, 0x2 ;  /* 0x000000686a387211 */ /* 0x000fc800078010ff */
[----:B------:R-:W-:Y:S02]  /*32a0*/  LEA.HI.X R57, R106, R105, R19, 0x2, P0 ;  /* 0x000000696a397211 */ /* 0x000fe400000f1413 */
[----:B------:R-:W-:-:S13]  /*32b0*/  ISETP.GT.AND P0, PT, R3, RZ, P1 ;  /* 0x000000ff0300720c */ /* 0x000fda0000f04270 */
[----:B------:R-:W-:Y:S05]  /*32c0*/  @!P0 BRA `(.L_x_45) ;  /* 0x0000000000048947 */ /* 0x000fea0003800000 */
[----:B------:R0:W5:Y:S02]  /*32d0*/  LDG.E.LTC128B R118, desc[UR36][R8.64+0x44] ;  /* 0x0000442408767981 */ /* 0x000164000c1e1920 */
.L_x_45:
[----:B------:R-:W-:Y:S05]  /*32e0*/  BSYNC B1 ;  /* 0x0000000000017941 */ /* 0x000fea0003800000 */
.L_x_44:
[----:B-----5:R-:W-:Y:S01]  /*32f0*/  FMUL R62, R118, R89 ;  /* 0x00000059763e7220 */ /* 0x020fe20000400000 */
[----:B------:R-:W-:Y:S03]  /*3300*/  BSSY B1, `(.L_x_46) ;  /* 0x0000006000017945 */ /* 0x000fe60003800000 */
[----:B------:R-:W-:-:S05]  /*3310*/  FFMA R65, R65, R88, R62 ;  /* 0x0000005841417223 */ /* 0x000fca000000003e */
[----:B------:R0:W-:Y:S01]  /*3320*/  @P0 STG.E desc[UR36][R14.64+0x44], R65 ;  /* 0x000044410e000986 */ /* 0x0001e2000c101924 */
[----:B------:R-:W-:-:S13]  /*3330*/  ISETP.GT.AND P0, PT, R3, 0x8, P2 ;  /* 0x000000080300780c */ /* 0x000fda0001704270 */
[----:B0-----:R-:W-:Y:S05]  /*3340*/  @!P0 BRA `(.L_x_47) ;  /* 0x0000000000048947 */ /* 0x001fea0003800000 */
[----:B------:R0:W5:Y:S02]  /*3350*/  LDG.E.LTC128B R118, desc[UR36][R12.64+0x40] ;  /* 0x000040240c767981 */ /* 0x000164000c1e1920 */
.L_x_47:
[----:B------:R-:W-:Y:S05]  /*3360*/  BSYNC B1 ;  /* 0x0000000000017941 */ /* 0x000fea0003800000 */
.L_x_46:
[----:B-----5:R-:W-:Y:S01]  /*3370*/  FMUL R19, R118, R89 ;  /* 0x0000005976137220 */ /* 0x020fe20000400000 */
[----:B------:R-:W-:Y:S03]  /*3380*/  BSSY B1, `(.L_x_48) ;  /* 0x0000006000017945 */ /* 0x000fe60003800000 */
[----:B------:R-:W-:-:S05]  /*3390*/  FFMA R19, R66, R88, R19 ;  /* 0x0000005842137223 */ /* 0x000fca0000000013 */
[----:B------:R0:W-:Y:S01]  /*33a0*/  @P0 STG.E desc[UR36][R20.64+0x40], R19 ;  /* 0x0000401314000986 */ /* 0x0001e2000c101924 */
[----:B------:R-:W-:-:S13]  /*33b0*/  ISETP.GT.AND P0, PT, R3, 0x8, P1 ;  /* 0x000000080300780c */ /* 0x000fda0000f04270 */
[----:B0-----:R-:W-:Y:S05]  /*33c0*/  @!P0 BRA `(.L_x_49) ;  /* 0x0000000000048947 */ /* 0x001fea0003800000 */
[----:B------:R0:W5:Y:S02]  /*33d0*/  LDG.E.LTC128B R118, desc[UR36][R12.64+0x44] ;  /* 0x000044240c767981 */ /* 0x000164000c1e1920 */
.L_x_49:
[----:B------:R-:W-:Y:S05]  /*33e0*/  BSYNC B1 ;  /* 0x0000000000017941 */ /* 0x000fea0003800000 */
.L_x_48:
[----:B-----5:R-:W-:Y:S01]  /*33f0*/  FMUL R62, R118, R89 ;  /* 0x00000059763e7220 */ /* 0x020fe20000400000 */
[----:B------:R-:W-:Y:S01]  /*3400*/  ISETP.GT.AND P2, PT, R4, 0x18, PT ;  /* 0x000000180400780c */ /* 0x000fe20003f44270 */
[----:B------:R-:W-:Y:S02]  /*3410*/  BSSY B1, `(.L_x_50) ;  /* 0x0000007000017945 */ /* 0x000fe40003800000 */
[----:B------:R-:W-:Y:S01]  /*3420*/  FFMA R67, R67, R88, R62 ;  /* 0x0000005843437223 */ /* 0x000fe2000000003e */
[----:B------:R-:W-:-:S04]  /*3430*/  P2R R102, PR, RZ, 0x4 ;  /* 0x00000004ff667803 */ /* 0x000fc80000000000 */
[----:B------:R0:W-:Y:S01]  /*3440*/  @P0 STG.E desc[UR36][R20.64+0x44], R67 ;  /* 0x0000444314000986 */ /* 0x0001e2000c101924 */
[----:B------:R-:W-:-:S13]  /*3450*/  ISETP.GT.AND P0, PT, R3, RZ, P2 ;  /* 0x000000ff0300720c */ /* 0x000fda0001704270 */
[----:B0-----:R-:W-:Y:S05]  /*3460*/  @!P0 BRA `(.L_x_51) ;  /* 0x0000000000048947 */ /* 0x001fea0003800000 */
[----:B------:R0:W5:Y:S02]  /*3470*/  LDG.E.LTC128B R118, desc[UR36][R8.64+0x60] ;  /* 0x0000602408767981 */ /* 0x000164000c1e1920 */
.L_x_51:
[----:B------:R-:W-:Y:S05]  /*3480*/  BSYNC B1 ;  /* 0x0000000000017941 */ /* 0x000fea0003800000 */
.L_x_50:
        /* <DEDUP_REMOVED lines=9> */
.L_x_53:
[----:B------:R-:W-:Y:S05]  /*3520*/  BSYNC B1 ;  /* 0x0000000000017941 */ /* 0x000fea0003800000 */
.L_x_52:
[----:B-----5:R-:W-:Y:S01]  /*3530*/  FMUL R62, R118, R89 ;  /* 0x00000059763e7220 */ /* 0x020fe20000400000 */
[----:B------:R-:W-:Y:S03]  /*3540*/  BSSY B1, `(.L_x_54) ;  /* 0x0000006000017945 */ /* 0x000fe60003800000 */
[----:B------:R-:W-:-:S05]  /*3550*/  FFMA R69, R69, R88, R62 ;  /* 0x0000005845457223 */ /* 0x000fca000000003e */
[----:B------:R0:W-:Y:S01]  /*3560*/  @P0 STG.E desc[UR36][R14.64+0x64], R69 ;  /* 0x000064450e000986 */ /* 0x0001e2000c101924 */
[----:B------:R-:W-:-:S13]  /*3570*/  ISETP.GT.AND P0, PT, R3, 0x8, P2 ;  /* 0x000000080300780c */ /* 0x000fda0001704270 */
[----:B0-----:R-:W-:Y:S05]  /*3580*/  @!P0 BRA `(.L_x_55) ;  /* 0x0000000000048947 */ /* 0x001fea0003800000 */
[----:B------:R0:W5:Y:S02]  /*3590*/  LDG.E.LTC128B R118, desc[UR36][R12.64+0x60] ;  /* 0x000060240c767981 */ /* 0x000164000c1e1920 */
.L_x_55:
[----:B------:R-:W-:Y:S05]  /*35a0*/  BSYNC B1 ;  /* 0x0000000000017941 */ /* 0x000fea0003800000 */
.L_x_54:
[----:B-----5:R-:W-:Y:S01]  /*35b0*/  FMUL R19, R118, R89 ;  /* 0x0000005976137220 */ /* 0x020fe20000400000 */
[----:B------:R-:W-:Y:S03]  /*35c0*/  BSSY B1, `(.L_x_56) ;  /* 0x0000006000017945 */ /* 0x000fe60003800000 */
[----:B------:R-:W-:-:S05]  /*35d0*/  FFMA R19, R70, R88, R19 ;  /* 0x0000005846137223 */ /* 0x000fca0000000013 */
[----:B------:R0:W-:Y:S01]  /*35e0*/  @P0 STG.E desc[UR36][R20.64+0x60], R19 ;  /* 0x0000601314000986 */ /* 0x0001e2000c101924 */
[----:B------:R-:W-:-:S13]  /*35f0*/  ISETP.GT.AND P0, PT, R3, 0x8, P1 ;  /* 0x000000080300780c */ /* 0x000fda0000f04270 */
[----:B0-----:R-:W-:Y:S05]  /*3600*/  @!P0 BRA `(.L_x_57) ;  /* 0x0000000000048947 */ /* 0x001fea0003800000 */
[----:B------:R0:W5:Y:S02]  /*3610*/  LDG.E.LTC128B R118, desc[UR36][R12.64+0x64] ;  /* 0x000064240c767981 */ /* 0x000164000c1e1920 */
.L_x_57:
[----:B------:R-:W-:Y:S05]  /*3620*/  BSYNC B1 ;  /* 0x0000000000017941 */ /* 0x000fea0003800000 */
.L_x_56:
        /* <DEDUP_REMOVED lines=9> */
.L_x_59:
[----:B------:R-:W-:Y:S05]  /*36c0*/  BSYNC B1 ;  /* 0x0000000000017941 */ /* 0x000fea0003800000 */
.L_x_58:
        /* <DEDUP_REMOVED lines=9> */
.L_x_61:
[----:B------:R-:W-:Y:S05]  /*3760*/  BSYNC B1 ;  /* 0x0000000000017941 */ /* 0x000fea0003800000 */
.L_x_60:
[----:B-----5:R-:W-:Y:S01]  /*3770*/  FMUL R62, R118, R89 ;  /* 0x00000059763e7220 */ /* 0x020fe20000400000 */
[----:B------:R-:W-:Y:S03]  /*3780*/  BSSY B1, `(.L_x_62) ;  /* 0x0000006000017945 */ /* 0x000fe60003800000 */
[----:B------:R-:W-:-:S05]  /*3790*/  FFMA R73, R73, R88, R62 ;  /* 0x0000005849497223 */ /* 0x000fca000000003e */
[----:B------:R0:W-:Y:S01]  /*37a0*/  @P0 STG.E desc[UR36][R14.64+0x84], R73 ;  /* 0x000084490e000986 */ /* 0x0001e2000c101924 */
[----:B------:R-:W-:-:S13]  /*37b0*/  ISETP.GT.AND P0, PT, R3, 0x8, P2 ;  /* 0x000000080300780c */ /* 0x000fda0001704270 */
[----:B0-----:R-:W-:Y:S05]  /*37c0*/  @!P0 BRA `(.L_x_63) ;  /* 0x0000000000048947 */ /* 0x001fea0003800000 */
[----:B------:R0:W5:Y:S02]  /*37d0*/  LDG.E.LTC128B R118, desc[UR36][R12.64+0x80] ;  /* 0x000080240c767981 */ /* 0x000164000c1e1920 */
.L_x_63:
[----:B------:R-:W-:Y:S05]  /*37e0*/  BSYNC B1 ;  /* 0x0000000000017941 */ /* 0x000fea0003800000 */
.L_x_62:
[----:B-----5:R-:W-:Y:S01]  /*37f0*/  FMUL R19, R118, R89 ;  /* 0x0000005976137220 */ /* 0x020fe20000400000 */
[----:B------:R-:W-:Y:S03]  /*3800*/  BSSY B1, `(.L_x_64) ;  /* 0x0000006000017945 */ /* 0x000fe60003800000 */
[----:B------:R-:W-:-:S05]  /*3810*/  FFMA R19, R74, R88, R19 ;  /* 0x000000584a137223 */ /* 0x000fca0000000013 */
[----:B------:R0:W-:Y:S01]  /*3820*/  @P0 STG.E desc[UR36][R20.64+0x80], R19 ;  /* 0x0000801314000986 */ /* 0x0001e2000c101924 */
[----:B------:R-:W-:-:S13]  /*3830*/  ISETP.GT.AND P0, PT, R3, 0x8, P1 ;  /* 0x000000080300780c */ /* 0x000fda0000f04270 */
[----:B0-----:R-:W-:Y:S05]  /*3840*/  @!P0 BRA `(.L_x_65) ;  /* 0x0000000000048947 */ /* 0x001fea0003800000 */
[----:B------:R0:W5:Y:S02]  /*3850*/  LDG.E.LTC128B R118, desc[UR36][R12.64+0x84] ;  /* 0x000084240c767981 */ /* 0x000164000c1e1920 */
.L_x_65:
[----:B------:R-:W-:Y:S05]  /*3860*/  BSYNC B1 ;  /* 0x0000000000017941 */ /* 0x000fea0003800000 */
.L_x_64:
        /* <DEDUP_REMOVED lines=9> */
.L_x_67:
[----:B------:R-:W-:Y:S05]  /*3900*/  BSYNC B1 ;  /* 0x0000000000017941 */ /* 0x000fea0003800000 */
.L_x_66:
[----:B-----5:R-:W-:Y:S01]  /*3910*/  FMUL R19, R118, R89 ;  /* 0x0000005976137220 */ /* 0x020fe20000400000 */
[----:B------:R-:W-:Y:S01]  /*3920*/  ISETP.GT.AND P5, PT, R4, 0x29, PT ;  /* 0x000000290400780c */ /* 0x000fe20003fa4270 */
[----:B------:R-:W-:Y:S02]  /*3930*/  BSSY B1, `(.L_x_68) ;  /* 0x0000007000017945 */ /* 0x000fe40003800000 */
[----:B------:R-:W-:-:S05]  /*3940*/  FFMA R19, R76, R88, R19 ;  /* 0x000000584c137223 */ /* 0x000fca0000000013 */
[----:B------:R1:W-:Y:S01]  /*3950*/  @P0 STG.E desc[UR36][R14.64+0xa0], R19 ;  /* 0x0000a0130e000986 */ /* 0x0003e2000c101924 */
[----:B------:R-:W-:Y:S02]  /*3960*/  ISETP.GT.AND P0, PT, R3, RZ, P5 ;  /* 0x000000ff0300720c */ /* 0x000fe40002f04270 */
[----:B-1----:R-:W-:-:S11]  /*3970*/  P2R R19, PR, RZ, 0x20 ;  /* 0x00000020ff137803 */ /* 0x002fd60000000000 */
[----:B------:R-:W-:Y:S05]  /*3980*/  @!P0 BRA `(.L_x_69) ;  /* 0x0000000000048947 */ /* 0x000fea0003800000 */
[----:B------:R1:W5:Y:S02]  /*3990*/  LDG.E.LTC128B R118, desc[UR36][R8.64+0xa4] ;  /* 0x0000a42408767981 */ /* 0x000364000c1e1920 */
.L_x_69:
[----:B------:R-:W-:Y:S05]  /*39a0*/  BSYNC B1 ;  /* 0x0000000000017941 */ /* 0x000fea0003800000 */
.L_x_68:
[----:B-----5:R-:W-:Y:S01]  /*39b0*/  FMUL R62, R118, R89 ;  /* 0x00000059763e7220 */ /* 0x020fe20000400000 */
[----:B------:R-:W-:Y:S03]  /*39c0*/  BSSY B1, `(.L_x_70) ;  /* 0x0000006000017945 */ /* 0x000fe60003800000 */
[----:B------:R-:W-:-:S05]  /*39d0*/  FFMA R77, R77, R88, R62 ;  /* 0x000000584d4d7223 */ /* 0x000fca000000003e */
[----:B------:R0:W-:Y:S01]  /*39e0*/  @P0 STG.E desc[UR36][R14.64+0xa4], R77 ;  /* 0x0000a44d0e000986 */ /* 0x0001e2000c101924 */
[----:B------:R-:W-:-:S13]  /*39f0*/  ISETP.GT.AND P0, PT, R3, 0x8, P1 ;  /* 0x000000080300780c */ /* 0x000fda0000f04270 */
[----:B0-----:R-:W-:Y:S05]  /*3a00*/  @!P0 BRA `(.L_x_71) ;  /* 0x0000000000048947 */ /* 0x001fea0003800000 */
[----:B------:R0:W5:Y:S02]  /*3a10*/  LDG.E.LTC128B R118, desc[UR36][R12.64+0xa0] ;  /* 0x0000a0240c767981 */ /* 0x000164000c1e1920 */
.L_x_71:
[----:B------:R-:W-:Y:S05]  /*3a20*/  BSYNC B1 ;  /* 0x0000000000017941 */ /* 0x000fea0003800000 */
.L_x_70:
[----:B-----5:R-:W-:Y:S01]  /*3a30*/  FMUL R19, R118, R89 ;  /* 0x0000005976137220 */ /* 0x020fe20000400000 */
[----:B------:R-:W-:Y:S03]  /*3a40*/  BSSY B1, `(.L_x_72) ;  /* 0x0000006000017945 */ /* 0x000fe60003800000 */
[----:B------:R-:W-:-:S05]  /*3a50*/  FFMA R19, R78, R88, R19 ;  /* 0x000000584e137223 */ /* 0x000fca0000000013 */
[----:B------:R0:W-:Y:S01]  /*3a60*/  @P0 STG.E desc[UR36][R20.64+0xa0], R19 ;  /* 0x0000a01314000986 */ /* 0x0001e2000c101924 */
[----:B------:R-:W-:-:S13]  /*3a70*/  ISETP.GT.AND P0, PT, R3, 0x8, P5 ;  /* 0x000000080300780c */ /* 0x000fda0002f04270 */
[----:B0-----:R-:W-:Y:S05]  /*3a80*/  @!P0 BRA `(.L_x_73) ;  /* 0x0000000000048947 */ /* 0x001fea0003800000 */
[----:B------:R0:W5:Y:S02]  /*3a90*/  LDG.E.LTC128B R118, desc[UR36][R12.64+0xa4] ;  /* 0x0000a4240c767981 */ /* 0x000164000c1e1920 */
.L_x_73:
[----:B------:R-:W-:Y:S05]  /*3aa0*/  BSYNC B1 ;  /* 0x0000000000017941 */ /* 0x000fea0003800000 */
.L_x_72:
[----:B-----5:R-:W-:Y:S01]  /*3ab0*/  FMUL R62, R118, R89 ;  /* 0x00000059763e7220 */ /* 0x020fe20000400000 */
[----:B------:R-:W-:Y:S01]  /*3ac0*/  ISETP.GT.AND P3, PT, R4, 0x30, PT ;  /* 0x000000300400780c */ /* 0x000fe20003f64270 */
[----:B------:R-:W-:Y:S02]  /*3ad0*/  BSSY B1, `(.L_x_74) ;  /* 0x0000006000017945 */ /* 0x000fe40003800000 */
[----:B------:R-:W-:-:S05]  /*3ae0*/  FFMA R79, R79, R88, R62 ;  /* 0x000000584f4f7223 */ /* 0x000fca000000003e */
[----:B------:R0:W-:Y:S01]  /*3af0*/  @P0 STG.E desc[UR36][R20.64+0xa4], R79 ;  /* 0x0000a44f14000986 */ /* 0x0001e2000c101924 */
[----:B------:R-:W-:-:S13]  /*3b00*/  ISETP.GT.AND P0, PT, R3, RZ, P3 ;  /* 0x000000ff0300720c */ /* 0x000fda0001f04270 */
[----:B0-----:R-:W-:Y:S05]  /*3b10*/  @!P0 BRA `(.L_x_75) ;  /* 0x0000000000048947 */ /* 0x001fea0003800000 */
[----:B------:R0:W5:Y:S02]  /*3b20*/  LDG.E.LTC128B R118, desc[UR36][R8.64+0xc0] ;  /* 0x0000c02408767981 */ /* 0x000164000c1e1920 */
.L_x_75:
[----:B------:R-:W-:Y:S05]  /*3b30*/  BSYNC B1 ;  /* 0x0000000000017941 */ /* 0x000fea0003800000 */
.L_x_74:
        /* <DEDUP_REMOVED lines=8> */
.L_x_77:
[----:B------:R-:W-:Y:S05]  /*3bc0*/  BSYNC B1 ;  /* 0x0000000000017941 */ /* 0x000fea0003800000 */
.L_x_76:
[----:B-----5:R-:W-:Y:S01]  /*3bd0*/  FMUL R62, R118, R89 ;  /* 0x00000059763e7220 */ /* 0x020fe20000400000 */
[----:B------:R-:W-:Y:S03]  /*3be0*/  BSSY B1, `(.L_x_78) ;  /* 0x0000006000017945 */ /* 0x000fe60003800000 */
[----:B------:R-:W-:-:S05]  /*3bf0*/  FFMA R81, R81, R88, R62 ;  /* 0x0000005851517223 */ /* 0x000fca000000003e */
[----:B------:R0:W-:Y:S01]  /*3c00*/  @P0 STG.E desc[UR36][R14.64+0xc4], R81 ;  /* 0x0000c4510e000986 */ /* 0x0001e2000c101924 */
[----:B------:R-:W-:-:S13]  /*3c10*/  ISETP.GT.AND P0, PT, R3, 0x8, P3 ;  /* 0x000000080300780c */ /* 0x000fda0001f04270 */
[----:B0-----:R-:W-:Y:S05]  /*3c20*/  @!P0 BRA `(.L_x_79) ;  /* 0x0000000000048947 */ /* 0x001fea0003800000 */
[----:B------:R0:W5:Y:S02]  /*3c30*/  LDG.E.LTC128B R118, desc[UR36][R12.64+0xc0] ;  /* 0x0000c0240c767981 */ /* 0x000164000c1e1920 */
.L_x_79:
[----:B------:R-:W-:Y:S05]  /*3c40*/  BSYNC B1 ;  /* 0x0000000000017941 */ /* 0x000fea0003800000 */
.L_x_78:
[----:B-----5:R-:W-:Y:S01]  /*3c50*/  FMUL R19, R118, R89 ;  /* 0x0000005976137220 */ /* 0x020fe20000400000 */
[----:B------:R-:W-:Y:S03]  /*3c60*/  BSSY B1, `(.L_x_80) ;  /* 0x0000006000017945 */ /* 0x000fe60003800000 */
[----:B------:R-:W-:-:S05]  /*3c70*/  FFMA R19, R82, R88, R19 ;  /* 0x0000005852137223 */ /* 0x000fca0000000013 */
[----:B------:R0:W-:Y:S01]  /*3c80*/  @P0 STG.E desc[UR36][R20.64+0xc0], R19 ;  /* 0x0000c01314000986 */ /* 0x0001e2000c101924 */
[----:B------:R-:W-:-:S13]  /*3c90*/  ISETP.GT.AND P0, PT, R3, 0x8, P2 ;  /* 0x000000080300780c */ /* 0x000fda0001704270 */
[----:B0-----:R-:W-:Y:S05]  /*3ca0*/  @!P0 BRA `(.L_x_81) ;  /* 0x0000000000048947 */ /* 0x001fea0003800000 */
[----:B------:R0:W5:Y:S02]  /*3cb0*/  LDG.E.LTC128B R118, desc[UR36][R12.64+0xc4] ;  /* 0x0000c4240c767981 */ /* 0x000164000c1e1920 */
.L_x_81:
[----:B------:R-:W-:Y:S05]  /*3cc0*/  BSYNC B1 ;  /* 0x0000000000017941 */ /* 0x000fea0003800000 */
.L_x_80:
        /* <DEDUP_REMOVED lines=8> */
.L_x_83:
[----:B------:R-:W-:Y:S05]  /*3d50*/  BSYNC B1 ;  /* 0x0000000000017941 */ /* 0x000fea0003800000 */
.L_x_82:
[----:B-----5:R-:W-:Y:S01]  /*3d60*/  FMUL R19, R118, R89 ;  /* 0x0000005976137220 */ /* 0x020fe20000400000 */
[----:B------:R-:W-:Y:S03]  /*3d70*/  BSSY B1, `(.L_x_84) ;  /* 0x000000d000017945 */ /* 0x000fe60003800000 */
[----:B------:R-:W-:-:S05]  /*3d80*/  FFMA R19, R84, R88, R19 ;  /* 0x0000005854137223 */ /* 0x000fca0000000013 */
[----:B------:R0:W-:Y:S01]  /*3d90*/  @P0 STG.E desc[UR36][R14.64+0xe0], R19 ;  /* 0x0000e0130e000986 */ /* 0x0001e2000c101924 */
[----:B------:R-:W-:-:S05]  /*3da0*/  IADD3 R64, P0, R101, R20, RZ ;  /* 0x0000001465407210 */ /* 0x000fca0007f1e0ff */
[----:B------:R-:W-:Y:S01]  /*3db0*/  IMAD.X R65, R5, 0x1, R21, P0 ;  /* 0x0000000105417824 */ /* 0x000fe200000e0615 */
[----:B------:R-:W-:-:S05]  /*3dc0*/  IADD3 R66, P0, R101, R20, RZ ;  /* 0x0000001465427210 */ /* 0x000fca0007f1e0ff */
[----:B------:R-:W-:Y:S01]  /*3dd0*/  IMAD.X R67, R5, 0x1, R21, P0 ;  /* 0x0000000105437824 */ /* 0x000fe200000e0615 */
[----:B------:R-:W-:-:S05]  /*3de0*/  IADD3 R62, P0, R101, R14, RZ ;  /* 0x0000000e653e7210 */ /* 0x000fca0007f1e0ff */
[----:B------:R-:W-:Y:S01]  /*3df0*/  IMAD.X R63, R5, 0x1, R15, P0 ;  /* 0x00000001053f7824 */ /* 0x000fe200000e060f */
[----:B------:R-:W-:-:S04]  /*3e00*/  ISETP.GT.AND P0, PT, R4, 0x39, PT ;  /* 0x000000390400780c */ /* 0x000fc80003f04270 */
[----:B------:R-:W-:-:S13]  /*3e10*/  ISETP.GT.AND P4, PT, R3, RZ, P0 ;  /* 0x000000ff0300720c */ /* 0x000fda0000784270 */
[----:B0-----:R-:W-:Y:S05]  /*3e20*/  @!P4 BRA `(.L_x_85) ;  /* 0x000000000004c947 */ /* 0x001fea0003800000 */
[----:B------:R0:W5:Y:S02]  /*3e30*/  LDG.E.LTC128B R118, desc[UR36][R8.64+0xe4] ;  /* 0x0000e42408767981 */ /* 0x000164000c1e1920 */
.L_x_85:
[----:B------:R-:W-:Y:S05]  /*3e40*/  BSYNC B1 ;  /* 0x0000000000017941 */ /* 0x000fea0003800000 */
.L_x_84:
[----:B-----5:R-:W-:Y:S01]  /*3e50*/  FMUL R4, R118, R89 ;  /* 0x0000005976047220 */ /* 0x020fe20000400000 */
[----:B------:R-:W-:Y:S03]  /*3e60*/  BSSY B1, `(.L_x_86) ;  /* 0x0000006000017945 */ /* 0x000fe60003800000 */
[----:B------:R-:W-:-:S05]  /*3e70*/  FFMA R85, R85, R88, R4 ;  /* 0x0000005855557223 */ /* 0x000fca0000000004 */
[----:B------:R0:W-:Y:S01]  /*3e80*/  @P4 STG.E desc[UR36][R14.64+0xe4], R85 ;  /* 0x0000e4550e004986 */ /* 0x0001e2000c101924 */
[----:B------:R-:W-:-:S13]  /*3e90*/  ISETP.GT.AND P4, PT, R3, 0x8, P1 ;  /* 0x000000080300780c */ /* 0x000fda0000f84270 */
[----:B0-----:R-:W-:Y:S05]  /*3ea0*/  @!P4 BRA `(.L_x_87) ;  /* 0x000000000004c947 */ /* 0x001fea0003800000 */
[----:B------:R0:W5:Y:S02]  /*3eb0*/  LDG.E.LTC128B R118, desc[UR36][R12.64+0xe0] ;  /* 0x0000e0240c767981 */ /* 0x000164000c1e1920 */
.L_x_87:
[----:B------:R-:W-:Y:S05]  /*3ec0*/  BSYNC B1 ;  /* 0x0000000000017941 */ /* 0x000fea0003800000 */
.L_x_86:
[----:B-----5:R-:W-:Y:S01]  /*3ed0*/  FMUL R5, R118, R89 ;  /* 0x0000005976057220 */ /* 0x020fe20000400000 */
[----:B------:R-:W-:Y:S03]  /*3ee0*/  BSSY B1, `(.L_x_88) ;  /* 0x0000006000017945 */ /* 0x000fe60003800000 */
[----:B------:R-:W-:-:S05]  /*3ef0*/  FFMA R5, R86, R88, R5 ;  /* 0x0000005856057223 */ /* 0x000fca0000000005 */
[----:B------:R0:W-:Y:S01]  /*3f00*/  @P4 STG.E desc[UR36][R20.64+0xe0], R5 ;  /* 0x0000e00514004986 */ /* 0x0001e2000c101924 */
[----:B------:R-:W-:-:S13]  /*3f10*/  ISETP.GT.AND P4, PT, R3, 0x8, P0 ;  /* 0x000000080300780c */ /* 0x000fda0000784270 */
[----:B0-----:R-:W-:Y:S05]  /*3f20*/  @!P4 BRA `(.L_x_89) ;  /* 0x000000000004c947 */ /* 0x001fea0003800000 */
[----:B------:R0:W5:Y:S02]  /*3f30*/  LDG.E.LTC128B R118, desc[UR36][R12.64+0xe4] ;  /* 0x0000e4240c767981 */ /* 0x000164000c1e1920 */
.L_x_89:
[----:B------:R-:W-:Y:S05]  /*3f40*/  BSYNC B1 ;  /* 0x0000000000017941 */ /* 0x000fea0003800000 */
.L_x_88:
[----:B-----5:R-:W-:-:S04]  /*3f50*/  FMUL R4, R118, R89 ;  /* 0x0000005976047220 */ /* 0x020fc80000400000 */
[----:B------:R-:W-:-:S05]  /*3f60*/  FFMA R87, R87, R88, R4 ;  /* 0x0000005857577223 */ /* 0x000fca0000000004 */
[----:B------:R0:W-:Y:S01]  /*3f70*/  @P4 STG.E desc[UR36][R20.64+0xe4], R87 ;  /* 0x0000e45714004986 */ /* 0x0001e2000c101924 */
[----:B------:R-:W-:-:S13]  /*3f80*/  ISETP.GT.AND P4, PT, R3, 0x80, P6 ;  /* 0x000000800300780c */ /* 0x000fda0003784270 */
[----:B------:R-:W2:Y:S01]  /*3f90*/  @P4 LDG.E.LTC128B R118, desc[UR36][R58.64] ;  /* 0x000000243a764981 */ /* 0x000ea2000c1e1920 */
[----:B------:R-:W-:Y:S01]  /*3fa0*/  BSSY B1, `(.L_x_90) ;  /* 0x0000008000017945 */ /* 0x000fe20003800000 */
[----:B--2---:R-:W-:-:S04]  /*3fb0*/  FMUL R5, R118, R89 ;  /* 0x0000005976057220 */ /* 0x004fc80000400000 */
[----:B------:R-:W-:-:S05]  /*3fc0*/  FFMA R5, R24, R88, R5 ;  /* 0x0000005818057223 */ /* 0x000fca0000000005 */
[----:B------:R0:W-:Y:S01]  /*3fd0*/  @P4 STG.E desc[UR36][R62.64], R5 ;  /* 0x000000053e004986 */ /* 0x0001e2000c101924 */
[----:B------:R-:W-:-:S04]  /*3fe0*/  ISETP.NE.AND P4, PT, R117, RZ, PT ;  /* 0x000000ff7500720c */ /* 0x000fc80003f85270 */
[----:B------:R-:W-:-:S13]  /*3ff0*/  ISETP.GT.AND P4, PT, R3, 0x80, P4 ;  /* 0x000000800300780c */ /* 0x000fda0002784270 */
[----:B0-----:R-:W-:Y:S05]  /*4000*/  @!P4 BRA `(.L_x_91) ;  /* 0x000000000004c947 */ /* 0x001fea0003800000 */
[----:B------:R0:W5:Y:S02]  /*4010*/  LDG.E.LTC128B R118, desc[UR36][R10.64+0x4] ;  /* 0x000004240a767981 */ /* 0x000164000c1e1920 */
.L_x_91:
[----:B------:R-:W-:Y:S05]  /*4020*/  BSYNC B1 ;  /* 0x0000000000017941 */ /* 0x000fea0003800000 */
.L_x_90:
[----:B-----5:R-:W-:Y:S01]  /*4030*/  FMUL R4, R118, R89 ;  /* 0x0000005976047220 */ /* 0x020fe20000400000 */
[----:B------:R-:W-:Y:S01]  /*4040*/  @P4 IMAD.MOV.U32 R5, RZ, RZ, R63 ;  /* 0x000000ffff054224 */ /* 0x000fe200078e003f */
[----:B------:R-:W-:Y:S01]  /*4050*/  ISETP.GT.AND P6, PT, R3, 0x88, P6 ;  /* 0x000000880300780c */ /* 0x000fe200037c4270 */
[----:B------:R-:W-:Y:S01]  /*4060*/  BSSY B1, `(.L_x_92) ;  /* 0x0000006000017945 */ /* 0x000fe20003800000 */
[----:B------:R-:W-:Y:S01]  /*4070*/  FFMA R25, R25, R88, R4 ;  /* 0x0000005819197223 */ /* 0x000fe20000000004 */
[----:B------:R-:W-:-:S05]  /*4080*/  @P4 MOV R4, R62 ;  /* 0x0000003e00044202 */ /* 0x000fca0000000f00 */
[----:B------:R2:W-:Y:S05]  /*4090*/  @P4 STG.E desc[UR36][R4.64+0x4], R25 ;  /* 0x0000041904004986 */ /* 0x0005ea000c101924 */
[----:B------:R-:W-:Y:S05]  /*40a0*/  @!P6 BRA `(.L_x_93) ;  /* 0x000000000004e947 */ /* 0x000fea0003800000 */
[----:B------:R0:W5:Y:S02]  /*40b0*/  LDG.E.LTC128B R118, desc[UR36][R60.64] ;  /* 0x000000243c767981 */ /* 0x000164000c1e1920 */
.L_x_93:
[----:B------:R-:W-:Y:S05]  /*40c0*/  BSYNC B1 ;  /* 0x0000000000017941 */ /* 0x000fea0003800000 */
.L_x_92:
[----:B--2--5:R-:W-:Y:S01]  /*40d0*/  FMUL R5, R118, R89 ;  /* 0x0000005976057220 */ /* 0x024fe20000400000 */
[----:B------:R-:W-:Y:S01]  /*40e0*/  ISETP.NE.AND P4, PT, R117, RZ, PT ;  /* 0x000000ff7500720c */ /* 0x000fe20003f85270 */
[----:B------:R-:W-:Y:S02]  /*40f0*/  BSSY B1, `(.L_x_94) ;  /* 0x0000006000017945 */ /* 0x000fe40003800000 */
[----:B------:R-:W-:Y:S01]  /*4100*/  FFMA R5, R26, R88, R5 ;  /* 0x000000581a057223 */ /* 0x000fe20000000005 */
[----:B------:R-:W-:-:S04]  /*4110*/  ISETP.GT.AND P4, PT, R3, 0x88, P4 ;  /* 0x000000880300780c */ /* 0x000fc80002784270 */
[----:B------:R2:W-:Y:S09]  /*4120*/  @P6 STG.E desc[UR36][R64.64], R5 ;  /* 0x0000000540006986 */ /* 0x0005f2000c101924 */
[----:B------:R-:W-:Y:S05]  /*4130*/  @!P4 BRA `(.L_x_95) ;  /* 0x000000000004c947 */ /* 0x000fea0003800000 */
[----:B------:R0:W5:Y:S02]  /*4140*/  LDG.E.LTC128B R118, desc[UR36][R56.64+0x4] ;  /* 0x0000042438767981 */ /* 0x000164000c1e1920 */
.L_x_95:
[----:B------:R-:W-:Y:S05]  /*4150*/  BSYNC B1 ;  /* 0x0000000000017941 */ /* 0x000fea0003800000 */
.L_x_94:
[----:B-----5:R-:W-:Y:S01]  /*4160*/  FMUL R4, R118, R89 ;  /* 0x0000005976047220 */ /* 0x020fe20000400000 */
[----:B------:R-:W-:Y:S01]  /*4170*/  ISETP.NE.AND P6, PT, R119, RZ, PT ;  /* 0x000000ff7700720c */ /* 0x000fe20003fc5270 */
[----:B------:R-:W-:Y:S02]  /*4180*/  BSSY B1, `(.L_x_96) ;  /* 0x0000006000017945 */ /* 0x000fe40003800000 */
[----:B------:R-:W-:-:S05]  /*4190*/  FFMA R27, R27, R88, R4 ;  /* 0x000000581b1b7223 */ /* 0x000fca0000000004 */
[----:B------:R0:W-:Y:S01]  /*41a0*/  @P4 STG.E desc[UR36][R66.64+0x4], R27 ;  /* 0x0000041b42004986 */ /* 0x0001e2000c101924 */
[----:B------:R-:W-:-:S13]  /*41b0*/  ISETP.GT.AND P4, PT, R3, 0x80, P6 ;  /* 0x000000800300780c */ /* 0x000fda0003784270 */
[----:B0-----:R-:W-:Y:S05]  /*41c0*/  @!P4 BRA `(.L_x_97) ;  /* 0x000000000004c947 */ /* 0x001fea0003800000 */
[----:B------:R0:W5:Y:S02]  /*41d0*/  LDG.E.LTC128B R118, desc[UR36][R10.64+0x20] ;  /* 0x000020240a767981 */ /* 0x000164000c1e1920 */
.L_x_97:
[----:B------:R-:W-:Y:S05]  /*41e0*/  BSYNC B1 ;  /* 0x0000000000017941 */ /* 0x000fea0003800000 */
.L_x_96:
[----:B--2--5:R-:W-:Y:S01]  /*41f0*/  FMUL R5, R118, R89 ;  /* 0x0000005976057220 */ /* 0x024fe20000400000 */
[----:B------:R-:W-:Y:S01]  /*4200*/  @P4 IMAD.MOV.U32 R4, RZ, RZ, R62 ;  /* 0x000000ffff044224 */ /* 0x000fe200078e003e */
[----:B------:R-:W-:Y:S01]  /*4210*/  ISETP.NE.AND P6, PT, R120, RZ, PT ;  /* 0x000000ff7800720c */ /* 0x000fe20003fc5270 */
[----:B------:R-:W-:Y:S01]  /*4220*/  BSSY B1, `(.L_x_98) ;  /* 0x0000007000017945 */ /* 0x000fe20003800000 */
[----:B-1-34-:R-:W-:Y:S01]  /*4230*/  FFMA R9, R28, R88, R5 ;  /* 0x000000581c097223 */ /* 0x01afe20000000005 */
[----:B------:R-:W-:-:S05]  /*4240*/  @P4 IMAD.MOV.U32 R5, RZ, RZ, R63 ;  /* 0x000000ffff054224 */ /* 0x000fca00078e003f */
[----:B------:R1:W-:Y:S01]  /*4250*/  @P4 STG.E desc[UR36][R4.64+0x20], R9 ;  /* 0x0000200904004986 */ /* 0x0003e2000c101924 */
[----:B------:R-:W-:-:S13]  /*4260*/  ISETP.GT.AND P4, PT, R3, 0x80, P6 ;  /* 0x000000800300780c */ /* 0x000fda0003784270 */
[----:B-1----:R-:W-:Y:S05]  /*4270*/  @!P4 BRA `(.L_x_99) ;  /* 0x000000000004c947 */ /* 0x002fea0003800000 */
[----:B------:R1:W5:Y:S02]  /*4280*/  LDG.E.LTC128B R118, desc[UR36][R10.64+0x24] ;  /* 0x000024240a767981 */ /* 0x000364000c1e1920 */
.L_x_99:
[----:B------:R-:W-:Y:S05]  /*4290*/  BSYNC B1 ;  /* 0x0000000000017941 */ /* 0x000fea0003800000 */
.L_x_98:
[----:B-----5:R-:W-:Y:S01]  /*42a0*/  FMUL R4, R118, R89 ;  /* 0x0000005976047220 */ /* 0x020fe20000400000 */
[----:B------:R-:W-:Y:S01]  /*42b0*/  @P4 IMAD.MOV.U32 R5, RZ, RZ, R63 ;  /* 0x000000ffff054224 */ /* 0x000fe200078e003f */
[----:B------:R-:W-:Y:S02]  /*42c0*/  BSSY B1, `(.L_x_100) ;  /* 0x0000008000017945 */ /* 0x000fe40003800000 */
[----:B------:R-:W-:Y:S01]  /*42d0*/  FFMA R29, R29, R88, R4 ;  /* 0x000000581d1d7223 */ /* 0x000fe20000000004 */
[----:B------:R-:W-:-:S05]  /*42e0*/  @P4 IMAD.MOV.U32 R4, RZ, RZ, R62 ;  /* 0x000000ffff044224 */ /* 0x000fca00078e003e */
[----:B------:R2:W-:Y:S01]  /*42f0*/  @P4 STG.E desc[UR36][R4.64+0x24], R29 ;  /* 0x0000241d04004986 */ /* 0x0005e2000c101924 */
[----:B------:R-:W-:-:S04]  /*4300*/  ISETP.NE.AND P4, PT, R119, RZ, PT ;  /* 0x000000ff7700720c */ /* 0x000fc80003f85270 */
[----:B------:R-:W-:-:S13]  /*4310*/  ISETP.GT.AND P4, PT, R3, 0x88, P4 ;  /* 0x000000880300780c */ /* 0x000fda0002784270 */
[----:B--2---:R-:W-:Y:S05]  /*4320*/  @!P4 BRA `(.L_x_101) ;  /* 0x000000000004c947 */ /* 0x004fea0003800000 */
[----:B------:R2:W5:Y:S02]  /*4330*/  LDG.E.LTC128B R118, desc[UR36][R56.64+0x20] ;  /* 0x0000202438767981 */ /* 0x000564000c1e1920 */
.L_x_101:
[----:B------:R-:W-:Y:S05]  /*4340*/  BSYNC B1 ;  /* 0x0000000000017941 */ /* 0x000fea0003800000 */
.L_x_100:
[----:B-----5:R-:W-:Y:S01]  /*4350*/  FMUL R5, R118, R89 ;  /* 0x0000005976057220 */ /* 0x020fe20000400000 */
[----:B------:R-:W-:Y:S03]  /*4360*/  BSSY B1, `(.L_x_102) ;  /* 0x0000006000017945 */ /* 0x000fe60003800000 */
[----:B------:R-:W-:-:S05]  /*4370*/  FFMA R5, R30, R88, R5 ;  /* 0x000000581e057223 */ /* 0x000fca0000000005 */
[----:B------:R3:W-:Y:S01]  /*4380*/  @P4 STG.E desc[UR36][R6.64+0x20], R5 ;  /* 0x0000200506004986 */ /* 0x0007e2000c101924 */
[----:B------:R-:W-:-:S13]  /*4390*/  ISETP.GT.AND P4, PT, R3, 0x88, P6 ;  /* 0x000000880300780c */ /* 0x000fda0003784270 */
[----:B---3--:R-:W-:Y:S05]  /*43a0*/  @!P4 BRA `(.L_x_103) ;  /* 0x000000000004c947 */ /* 0x008fea0003800000 */
[----:B------:R3:W5:Y:S02]  /*43b0*/  LDG.E.LTC128B R118, desc[UR36][R56.64+0x24] ;  /* 0x0000242438767981 */ /* 0x000764000c1e1920 */
.L_x_103:
[----:B------:R-:W-:Y:S05]  /*43c0*/  BSYNC B1 ;  /* 0x0000000000017941 */ /* 0x000fea0003800000 */
.L_x_102:
[----:B-----5:R-:W-:Y:S01]  /*43d0*/  FMUL R4, R118, R89 ;  /* 0x0000005976047220 */ /* 0x020fe20000400000 */
[----:B------:R-:W-:Y:S01]  /*43e0*/  @P4 IMAD.MOV.U32 R5, RZ, RZ, R7 ;  /* 0x000000ffff054224 */ /* 0x000fe200078e0007 */
[----:B------:R-:W-:Y:S01]  /*43f0*/  ISETP.NE.AND P6, PT, R112, RZ, PT ;  /* 0x000000ff7000720c */ /* 0x000fe20003fc5270 */
[----:B------:R-:W-:Y:S01]  /*4400*/  BSSY B1, `(.L_x_104) ;  /* 0x0000007000017945 */ /* 0x000fe20003800000 */
[----:B------:R-:W-:Y:S01]  /*4410*/  FFMA R31, R31, R88, R4 ;  /* 0x000000581f1f7223 */ /* 0x000fe20000000004 */
[----:B------:R-:W-:-:S05]  /*4420*/  @P4 IMAD.MOV.U32 R4, RZ, RZ, R6 ;  /* 0x000000ffff044224 */ /* 0x000fca00078e0006 */
[----:B------:R4:W-:Y:S01]  /*4430*/  @P4 STG.E desc[UR36][R4.64+0x24], R31 ;  /* 0x0000241f04004986 */ /* 0x0009e2000c101924 */
[----:B------:R-:W-:-:S13]  /*4440*/  ISETP.GT.AND P4, PT, R3, 0x80, P6 ;  /* 0x000000800300780c */ /* 0x000fda0003784270 */
[----:B----4-:R-:W-:Y:S05]  /*4450*/  @!P4 BRA `(.L_x_105) ;  /* 0x000000000004c947 */ /* 0x010fea0003800000 */
[----:B------:R4:W5:Y:S02]  /*4460*/  LDG.E.LTC128B R118, desc[UR36][R10.64+0x40] ;  /* 0x000040240a767981 */ /* 0x000964000c1e1920 */
.L_x_105:
[----:B------:R-:W-:Y:S05]  /*4470*/  BSYNC B1 ;  /* 0x0000000000017941 */ /* 0x000fea0003800000 */
.L_x_104:
[----:B-----5:R-:W-:Y:S01]  /*4480*/  FMUL R5, R118, R89 ;  /* 0x0000005976057220 */ /* 0x020fe20000400000 */
[----:B------:R-:W-:Y:S01]  /*4490*/  @P4 IMAD.MOV.U32 R4, RZ, RZ, R62 ;  /* 0x000000ffff044224 */ /* 0x000fe200078e003e */
[----:B------:R-:W-:Y:S01]  /*44a0*/  ISETP.NE.AND P6, PT, R103, RZ, PT ;  /* 0x000000ff6700720c */ /* 0x000fe20003fc5270 */
[----:B------:R-:W-:Y:S01]  /*44b0*/  BSSY B1, `(.L_x_106) ;  /* 0x0000007000017945 */ /* 0x000fe20003800000 */
[----:B------:R-:W-:Y:S01]  /*44c0*/  FFMA R9, R32, R88, R5 ;  /* 0x0000005820097223 */ /* 0x000fe20000000005 */
[----:B------:R-:W-:-:S05]  /*44d0*/  @P4 MOV R5, R63 ;  /* 0x0000003f00054202 */ /* 0x000fca0000000f00 */
[----:B------:R0:W-:Y:S01]  /*44e0*/  @P4 STG.E desc[UR36][R4.64+0x40], R9 ;  /* 0x0000400904004986 */ /* 0x0001e2000c101924 */
[----:B------:R-:W-:-:S13]  /*44f0*/  ISETP.GT.AND P4, PT, R3, 0x80, P6 ;  /* 0x000000800300780c */ /* 0x000fda0003784270 */
[----:B0-----:R-:W-:Y:S05]  /*4500*/  @!P4 BRA `(.L_x_107) ;  /* 0x000000000004c947 */ /* 0x001fea0003800000 */
[----:B------:R0:W5:Y:S02]  /*4510*/  LDG.E.LTC128B R118, desc[UR36][R10.64+0x44] ;  /* 0x000044240a767981 */ /* 0x000164000c1e1920 */
.L_x_107:
[----:B------:R-:W-:Y:S05]  /*4520*/  BSYNC B1 ;  /* 0x0000000000017941 */ /* 0x000fea0003800000 */
.L_x_106:
        /* <DEDUP_REMOVED lines=8> */
[----:B0-----:R-:W-:Y:S05]  /*45b0*/  @!P4 BRA `(.L_x_109) ;  /* 0x000000000004c947 */ /* 0x001fea0003800000 */
[----:B------:R0:W5:Y:S02]  /*45c0*/  LDG.E.LTC128B R118, desc[UR36][R56.64+0x40] ;  /* 0x0000402438767981 */ /* 0x000164000c1e1920 */
.L_x_109:
[----:B------:R-:W-:Y:S05]  /*45d0*/  BSYNC B1 ;  /* 0x0000000000017941 */ /* 0x000fea0003800000 */
.L_x_108:
[----:B-----5:R-:W-:Y:S01]  /*45e0*/  FMUL R5, R118, R89 ;  /* 0x0000005976057220 */ /* 0x020fe20000400000 */
[----:B------:R-:W-:Y:S01]  /*45f0*/  @P4 IMAD.MOV.U32 R4, RZ, RZ, R6 ;  /* 0x000000ffff044224 */ /* 0x000fe200078e0006 */
[----:B------:R-:W-:Y:S02]  /*4600*/  BSSY B1, `(.L_x_110) ;  /* 0x0000007000017945 */ /* 0x000fe40003800000 */
[----:B------:R-:W-:Y:S01]  /*4610*/  FFMA R9, R34, R88, R5 ;  /* 0x0000005822097223 */ /* 0x000fe20000000005 */
[----:B------:R-:W-:-:S05]  /*4620*/  @P4 IMAD.MOV.U32 R5, RZ, RZ, R7 ;  /* 0x000000ffff054224 */ /* 0x000fca00078e0007 */
[----:B------:R0:W-:Y:S01]  /*4630*/  @P4 STG.E desc[UR36][R4.64+0x40], R9 ;  /* 0x0000400904004986 */ /* 0x0001e2000c101924 */
[----:B------:R-:W-:-:S13]  /*4640*/  ISETP.GT.AND P4, PT, R3, 0x88, P6 ;  /* 0x000000880300780c */ /* 0x000fda0003784270 */
[----:B0-----:R-:W-:Y:S05]  /*4650*/  @!P4 BRA `(.L_x_111) ;  /* 0x000000000004c947 */ /* 0x001fea0003800000 */
[----:B------:R0:W5:Y:S02]  /*4660*/  LDG.E.LTC128B R118, desc[UR36][R56.64+0x44] ;  /* 0x0000442438767981 */ /* 0x000164000c1e1920 */
.L_x_111:
[----:B------:R-:W-:Y:S05]  /*4670*/  BSYNC B1 ;  /* 0x0000000000017941 */ /* 0x000fea0003800000 */
.L_x_110:
        /* <DEDUP_REMOVED lines=8> */
[----:B0-----:R-:W-:Y:S05]  /*4700*/  @!P4 BRA `(.L_x_113) ;  /* 0x000000000004c947 */ /* 0x001fea0003800000 */
[----:B------:R0:W5:Y:S02]  /*4710*/  LDG.E.LTC128B R118, desc[UR36][R10.64+0x60] ;  /* 0x000060240a767981 */ /* 0x000164000c1e1920 */
.L_x_113:
[----:B------:R-:W-:Y:S05]  /*4720*/  BSYNC B1 ;  /* 0x0000000000017941 */ /* 0x000fea0003800000 */
.L_x_112:
        /* <DEDUP_REMOVED lines=10> */
.L_x_115:
[----:B------:R-:W-:Y:S05]  /*47d0*/  BSYNC B1 ;  /* 0x0000000000017941 */ /* 0x000fea0003800000 */
.L_x_114:
[----:B-----5:R-:W-:Y:S01]  /*47e0*/  FMUL R4, R118, R89 ;  /* 0x0000005976047220 */ /* 0x020fe20000400000 */
[----:B------:R-:W-:Y:S01]  /*47f0*/  @P4 IMAD.MOV.U32 R5, RZ, RZ, R63 ;  /* 0x000000ffff054224 */ /* 0x000fe200078e003f */
[----:B------:R-:W-:Y:S02]  /*4800*/  BSSY B1, `(.L_x_116) ;  /* 0x0000008000017945 */ /* 0x000fe40003800000 */
[----:B------:R-:W-:Y:S01]  /*4810*/  FFMA R37, R37, R88, R4 ;  /* 0x0000005825257223 */ /* 0x000fe20000000004 */
[----:B------:R-:W-:-:S05]  /*4820*/  @P4 MOV R4, R62 ;  /* 0x0000003e00044202 */ /* 0x000fca0000000f00 */
[----:B------:R0:W-:Y:S01]  /*4830*/  @P4 STG.E desc[UR36][R4.64+0x64], R37 ;  /* 0x0000642504004986 */ /* 0x0001e2000c101924 */
[----:B------:R-:W-:-:S04]  /*4840*/  ISETP.NE.AND P4, PT, R102, RZ, PT ;  /* 0x000000ff6600720c */ /* 0x000fc80003f85270 */
[----:B------:R-:W-:-:S13]  /*4850*/  ISETP.GT.AND P4, PT, R3, 0x88, P4 ;  /* 0x000000880300780c */ /* 0x000fda0002784270 */
[----:B0-----:R-:W-:Y:S05]  /*4860*/  @!P4 BRA `(.L_x_117) ;  /* 0x000000000004c947 */ /* 0x001fea0003800000 */
[----:B------:R0:W5:Y:S02]  /*4870*/  LDG.E.LTC128B R118, desc[UR36][R56.64+0x60] ;  /* 0x0000602438767981 */ /* 0x000164000c1e1920 */
.L_x_117:
[----:B------:R-:W-:Y:S05]  /*4880*/  BSYNC B1 ;  /* 0x0000000000017941 */ /* 0x000fea0003800000 */
.L_x_116:
        /* <DEDUP_REMOVED lines=9> */
.L_x_119:
[----:B------:R-:W-:Y:S05]  /*4920*/  BSYNC B1 ;  /* 0x0000000000017941 */ /* 0x000fea0003800000 */
.L_x_118:
        /* <DEDUP_REMOVED lines=10> */
.L_x_121:
[----:B------:R-:W-:Y:S05]  /*49d0*/  BSYNC B1 ;  /* 0x0000000000017941 */ /* 0x000fea0003800000 */
.L_x_120:
        /* <DEDUP_REMOVED lines=10> */
.L_x_123:
[----:B------:R-:W-:Y:S05]  /*4a80*/  BSYNC B1 ;  /* 0x0000000000017941 */ /* 0x000fea0003800000 */
.L_x_122:
[----:B-----5:R-:W-:Y:S01]  /*4a90*/  FMUL R4, R118, R89 ;  /* 0x0000005976047220 */ /* 0x020fe20000400000 */
[----:B------:R-:W-:Y:S01]  /*4aa0*/  @P4 MOV R5, R63 ;  /* 0x0000003f00054202 */ /* 0x000fe20000000f00 */
        /* <DEDUP_REMOVED lines=8> */
.L_x_125:
[----:B------:R-:W-:Y:S05]  /*4b30*/  BSYNC B1 ;  /* 0x0000000000017941 */ /* 0x000fea0003800000 */
.L_x_124:
        /* <DEDUP_REMOVED lines=9> */
.L_x_127:
[----:B------:R-:W-:Y:S05]  /*4bd0*/  BSYNC B1 ;  /* 0x0000000000017941 */ /* 0x000fea0003800000 */
.L_x_126:
        /* <DEDUP_REMOVED lines=10> */
.L_x_129:
[----:B------:R-:W-:Y:S05]  /*4c80*/  BSYNC B1 ;  /* 0x0000000000017941 */ /* 0x000fea0003800000 */
.L_x_128:
        /* <DEDUP_REMOVED lines=9> */
.L_x_131:
[----:B------:R-:W-:Y:S05]  /*4d20*/  BSYNC B1 ;  /* 0x0000000000017941 */ /* 0x000fea0003800000 */
.L_x_130:
        /* <DEDUP_REMOVED lines=9> */
.L_x_133:
[----:B------:R-:W-:Y:S05]  /*4dc0*/  BSYNC B1 ;  /* 0x0000000000017941 */ /* 0x000fea0003800000 */
.L_x_132:
[----:B-----5:R-:W-:Y:S01]  /*4dd0*/  FMUL R5, R118, R89 ;  /* 0x0000005976057220 */ /* 0x020fe20000400000 */
[----:B------:R-:W-:Y:S01]  /*4de0*/  @P4 MOV R4, R6 ;  /* 0x0000000600044202 */ /* 0x000fe20000000f00 */
[----:B------:R-:W-:Y:S01]  /*4df0*/  BSSY B1, `(.L_x_134) ;  /* 0x0000007000017945 */ /* 0x000fe20003800000 */
[----:B------:R-:W-:Y:S01]  /*4e00*/  ISETP.GT.AND P5, PT, R3, 0x88, P5 ;  /* 0x000000880300780c */ /* 0x000fe20002fa4270 */
[----:B------:R-:W-:Y:S01]  /*4e10*/  FFMA R9, R46, R88, R5 ;  /* 0x000000582e097223 */ /* 0x000fe20000000005 */
[----:B------:R-:W-:-:S05]  /*4e20*/  @P4 IMAD.MOV.U32 R5, RZ, RZ, R7 ;  /* 0x000000ffff054224 */ /* 0x000fca00078e0007 */
[----:B------:R0:W-:Y:S06]  /*4e30*/  @P4 STG.E desc[UR36][R4.64+0xa0], R9 ;  /* 0x0000a00904004986 */ /* 0x0001ec000c101924 */
[----:B------:R-:W-:Y:S05]  /*4e40*/  @!P5 BRA `(.L_x_135) ;  /* 0x000000000004d947 */ /* 0x000fea0003800000 */
[----:B------:R0:W5:Y:S02]  /*4e50*/  LDG.E.LTC128B R118, desc[UR36][R56.64+0xa4] ;  /* 0x0000a42438767981 */ /* 0x000164000c1e1920 */
.L_x_135:
[----:B------:R-:W-:Y:S05]  /*4e60*/  BSYNC B1 ;  /* 0x0000000000017941 */ /* 0x000fea0003800000 */
.L_x_134:
[----:B0----5:R-:W-:Y:S01]  /*4e70*/  FMUL R4, R118, R89 ;  /* 0x0000005976047220 */ /* 0x021fe20000400000 */
[----:B------:R-:W-:Y:S01]  /*4e80*/  @P5 IMAD.MOV.U32 R5, RZ, RZ, R7 ;  /* 0x000000ffff055224 */ /* 0x000fe200078e0007 */
[----:B------:R-:W-:Y:S01]  /*4e90*/  ISETP.GT.AND P4, PT, R3, 0x80, P3 ;  /* 0x000000800300780c */ /* 0x000fe20001f84270 */
[----:B------:R-:W-:Y:S01]  /*4ea0*/  BSSY B1, `(.L_x_136) ;  /* 0x0000006000017945 */ /* 0x000fe20003800000 */
[----:B------:R-:W-:Y:S01]  /*4eb0*/  FFMA R47, R47, R88, R4 ;  /* 0x000000582f2f7223 */ /* 0x000fe20000000004 */
[----:B------:R-:W-:-:S05]  /*4ec0*/  @P5 IMAD.MOV.U32 R4, RZ, RZ, R6 ;  /* 0x000000ffff045224 */ /* 0x000fca00078e0006 */
[----:B------:R0:W-:Y:S05]  /*4ed0*/  @P5 STG.E desc[UR36][R4.64+0xa4], R47 ;  /* 0x0000a42f04005986 */ /* 0x0001ea000c101924 */
[----:B------:R-:W-:Y:S05]  /*4ee0*/  @!P4 BRA `(.L_x_137) ;  /* 0x000000000004c947 */ /* 0x000fea0003800000 */
[----:B------:R0:W5:Y:S02]  /*4ef0*/  LDG.E.LTC128B R118, desc[UR36][R10.64+0xc0] ;  /* 0x0000c0240a767981 */ /* 0x000164000c1e1920 */
.L_x_137:
[----:B------:R-:W-:Y:S05]  /*4f00*/  BSYNC B1 ;  /* 0x0000000000017941 */ /* 0x000fea0003800000 */
.L_x_136:
        /* <DEDUP_REMOVED lines=9> */
.L_x_139:
[----:B------:R-:W-:Y:S05]  /*4fa0*/  BSYNC B1 ;  /* 0x0000000000017941 */ /* 0x000fea0003800000 */
.L_x_138:
        /* <DEDUP_REMOVED lines=9> */
.L_x_141:
[----:B------:R-:W-:Y:S05]  /*5040*/  BSYNC B1 ;  /* 0x0000000000017941 */ /* 0x000fea0003800000 */
.L_x_140:
[----:B0----5:R-:W-:Y:S01]  /*5050*/  FMUL R5, R118, R89 ;  /* 0x0000005976057220 */ /* 0x021fe20000400000 */
        /* <DEDUP_REMOVED lines=8> */
.L_x_143:
[----:B------:R-:W-:Y:S05]  /*50e0*/  BSYNC B1 ;  /* 0x0000000000017941 */ /* 0x000fea0003800000 */
.L_x_142:
        /* <DEDUP_REMOVED lines=9> */
.L_x_145:
[----:B------:R-:W-:Y:S05]  /*5180*/  BSYNC B1 ;  /* 0x0000000000017941 */ /* 0x000fea0003800000 */
.L_x_144:
        /* <DEDUP_REMOVED lines=9> */
.L_x_147:
[----:B------:R-:W-:Y:S05]  /*5220*/  BSYNC B1 ;  /* 0x0000000000017941 */ /* 0x000fea0003800000 */
.L_x_146:
[----:B0----5:R-:W-:Y:S01]  /*5230*/  FMUL R4, R118, R89 ;  /* 0x0000005976047220 */ /* 0x021fe20000400000 */
[----:B------:R-:W-:Y:S01]  /*5240*/  ISETP.GT.AND P1, PT, R3, 0x88, P1 ;  /* 0x000000880300780c */ /* 0x000fe20000f24270 */
[----:B------:R-:W-:Y:S02]  /*5250*/  BSSY B1, `(.L_x_148) ;  /* 0x0000005000017945 */ /* 0x000fe40003800000 */
[----:B------:R-:W-:-:S05]  /*5260*/  FFMA R53, R53, R88, R4 ;  /* 0x0000005835357223 */ /* 0x000fca0000000004 */
[----:B------:R0:W-:Y:S05]  /*5270*/  @P2 STG.E desc[UR36][R62.64+0xe4], R53 ;  /* 0x0000e4353e002986 */ /* 0x0001ea000c101924 */
[----:B------:R-:W-:Y:S05]  /*5280*/  @!P1 BRA `(.L_x_149) ;  /* 0x0000000000049947 */ /* 0x000fea0003800000 */
[----:B------:R0:W5:Y:S02]  /*5290*/  LDG.E.LTC128B R118, desc[UR36][R56.64+0xe0] ;  /* 0x0000e02438767981 */ /* 0x000164000c1e1920 */
.L_x_149:
[----:B------:R-:W-:Y:S05]  /*52a0*/  BSYNC B1 ;  /* 0x0000000000017941 */ /* 0x000fea0003800000 */
.L_x_148:
[----:B-----5:R-:W-:Y:S01]  /*52b0*/  FMUL R5, R118, R89 ;  /* 0x0000005976057220 */ /* 0x020fe20000400000 */
        /* <DEDUP_REMOVED lines=8> */
.L_x_151:
[----:B------:R-:W-:Y:S05]  /*5340*/  BSYNC B1 ;  /* 0x0000000000017941 */ /* 0x000fea0003800000 */
.L_x_150:
[----:B-----5:R-:W-:-:S04]  /*5350*/  FMUL R118, R118, R89 ;  /* 0x0000005976767220 */ /* 0x020fc80000400000 */
[----:B------:R-:W-:Y:S01]  /*5360*/  FFMA R55, R55, R88, R118 ;  /* 0x0000005837377223 */ /* 0x000fe20000000076 */
[----:B------:R-:W-:Y:S06]  /*5370*/  @!P0 BRA `(.L_x_152) ;  /* 0x00000010007c8947 */ /* 0x000fec0003800000 */
[----:B------:R0:W-:Y:S01]  /*5380*/  STG.E desc[UR36][R6.64+0xe4], R55 ;  /* 0x0000e43706007986 */ /* 0x0001e2000c101924 */
[----:B------:R-:W-:Y:S05]  /*5390*/  BRA `(.L_x_152) ;  /* 0x0000001000747947 */ /* 0x000fea0003800000 */
.L_x_29:
[----:B------:R-:W-:Y:S01]  /*53a0*/  ULDC.64 UR4, c[0x0][0x5c0] ;  /* 0x0001700000047ab9 */ /* 0x000fe20000000a00 */
[----:B------:R-:W-:Y:S01]  /*53b0*/  ISETP.GT.AND P4, PT, R4, 0x1, PT ;  /* 0x000000010400780c */ /* 0x000fe20003f84270 */
[-C--:B------:R-:W-:Y:S01]  /*53c0*/  FMUL R5, R56, R88.reuse ;  /* 0x0000005838057220 */ /* 0x080fe20000400000 */
[----:B------:R-:W-:Y:S01]  /*53d0*/  LEA R8, P1, R12, UR4, 0x2 ;  /* 0x000000040c087c11 */ /* 0x000fe2000f8210ff */
[-C--:B------:R-:W-:Y:S01]  /*53e0*/  FMUL R57, R57, R88.reuse ;  /* 0x0000005839397220 */ /* 0x080fe20000400000 */
[----:B------:R-:W-:Y:S01]  /*53f0*/  SHF.L.U64.HI R7, R90, 0x2, R93 ;  /* 0x000000025a077819 */ /* 0x000fe2000001025d */
[----:B------:R-:W-:Y:S01]  /*5400*/  IMAD.SHL.U32 R101, R91, 0x4, RZ ;  /* 0x000000045b657824 */ /* 0x000fe200078e00ff */
[----:B------:R-:W-:Y:S01]  /*5410*/  LEA.HI.X R9, R12, UR5, R15, 0x2, P1 ;  /* 0x000000050c097c11 */ /* 0x000fe200088f140f */
[----:B------:R-:W-:Y:S01]  /*5420*/  IMAD.SHL.U32 R15, R90, 0x4, RZ ;  /* 0x000000045a0f7824 */ /* 0x000fe200078e00ff */
[----:B------:R-:W-:Y:S01]  /*5430*/  ISETP.GT.AND P1, PT, R3, RZ, P4 ;  /* 0x000000ff0300720c */ /* 0x000fe20002724270 */
[-C--:B------:R-:W-:Y:S01]  /*5440*/  FMUL R59, R59, R88.reuse ;  /* 0x000000583b3b7220 */ /* 0x080fe20000400000 */
[----:B------:R-:W-:Y:S01]  /*5450*/  SHF.L.U64.HI R19, R91, 0x2, R92 ;  /* 0x000000025b137819 */ /* 0x000fe2000001025c */
[----:B------:R0:W-:Y:S01]  /*5460*/  @P0 STG.E desc[UR36][R8.64], R5 ;  /* 0x0000000508000986 */ /* 0x0001e2000c101924 */
[----:B------:R-:W-:Y:S01]  /*5470*/  ISETP.GT.AND P0, PT, R3, 0x8, P4 ;  /* 0x000000080300780c */ /* 0x000fe20002704270 */
[----:B------:R-:W-:Y:S01]  /*5480*/  FMUL R13, R58, R88 ;  /* 0x000000583a0d7220 */ /* 0x000fe20000400000 */
[----:B------:R-:W-:Y:S01]  /*5490*/  IADD3 R10, P2, R15, R8, RZ ;  /* 0x000000080f0a7210 */ /* 0x000fe20007f5e0ff */
[-C--:B------:R-:W-:Y:S01]  /*54a0*/  FMUL R61, R61, R88.reuse ;  /* 0x000000583d3d7220 */ /* 0x080fe20000400000 */
[C---:B------:R-:W-:Y:S01]  /*54b0*/  ISETP.GT.AND P5, PT, R4.reuse, 0x8, PT ;  /* 0x000000080400780c */ /* 0x040fe20003fa4270 */
[-C--:B------:R-:W-:Y:S01]  /*54c0*/  FMUL R63, R63, R88.reuse ;  /* 0x000000583f3f7220 */ /* 0x080fe20000400000 */
[-C--:B------:R-:W-:Y:S01]  /*54d0*/  IADD3.X R11, R7, R9.reuse, RZ, P2, !PT ;  /* 0x00000009070b7210 */ /* 0x080fe200017fe4ff */
[----:B------:R-:W-:Y:S01]  /*54e0*/  FMUL R65, R65, R88 ;  /* 0x0000005841417220 */ /* 0x000fe20000400000 */
[----:B------:R-:W-:Y:S01]  /*54f0*/  ISETP.GT.AND P4, PT, R4, 0x9, PT ;  /* 0x000000090400780c */ /* 0x000fe20003f84270 */
[----:B------:R-:W-:Y:S01]  /*5500*/  @P1 STG.E desc[UR36][R8.64+0x4], R57 ;  /* 0x0000043908001986 */ /* 0x000fe2000c101924 */
[----:B------:R-:W-:Y:S01]  /*5510*/  IADD3 R6, P1, P2, R101, R8, R15 ;  /* 0x0000000865067210 */ /* 0x000fe20007a3e00f */
[-C--:B0-----:R-:W-:Y:S01]  /*5520*/  FMUL R5, R60, R88.reuse ;  /* 0x000000583c057220 */ /* 0x081fe20000400000 */
[----:B------:R-:W-:Y:S01]  /*5530*/  ISETP.GT.AND P3, PT, R3, 0x8, P6 ;  /* 0x000000080300780c */ /* 0x000fe20003764270 */
[----:B------:R-:W-:Y:S01]  /*5540*/  @P0 STG.E desc[UR36][R10.64+0x4], R59 ;  /* 0x0000043b0a000986 */ /* 0x000fe2000c101924 */
[----:B------:R-:W-:Y:S01]  /*5550*/  IADD3.X R7, R19, R9, R7, P1, P2 ;  /* 0x0000000913077210 */ /* 0x000fe20000fe4407 */
[-C--:B------:R-:W-:Y:S01]  /*5560*/  FMUL R67, R67, R88.reuse ;  /* 0x0000005843437220 */ /* 0x080fe20000400000 */
[----:B------:R-:W-:Y:S01]  /*5570*/  ISETP.GT.AND P1, PT, R3, RZ, P5 ;  /* 0x000000ff0300720c */ /* 0x000fe20002f24270 */
[-C--:B------:R-:W-:Y:S01]  /*5580*/  FMUL R69, R69, R88.reuse ;  /* 0x0000005845457220 */ /* 0x080fe20000400000 */
[----:B------:R-:W-:Y:S01]  /*5590*/  ISETP.GT.AND P0, PT, R3, RZ, P4 ;  /* 0x000000ff0300720c */ /* 0x000fe20002704270 */
[-C--:B------:R-:W-:Y:S01]  /*55a0*/  FMUL R71, R71, R88.reuse ;  /* 0x0000005847477220 */ /* 0x080fe20000400000 */
[C---:B------:R-:W-:Y:S01]  /*55b0*/  ISETP.GT.AND P2, PT, R4.reuse, 0x11, PT ;  /* 0x000000110400780c */ /* 0x040fe20003f44270 */
[-C--:B------:R-:W-:Y:S01]  /*55c0*/  FMUL R73, R73, R88.reuse ;  /* 0x0000005849497220 */ /* 0x080fe20000400000 */
[-C--:B------:R-:W-:Y:S01]  /*55d0*/  FMUL R75, R75, R88.reuse ;  /* 0x000000584b4b7220 */ /* 0x080fe20000400000 */
[-C--:B------:R-:W-:Y:S01]  /*55e0*/  FMUL R77, R77, R88.reuse ;  /* 0x000000584d4d7220 */ /* 0x080fe20000400000 */
[-C--:B------:R-:W-:Y:S01]  /*55f0*/  FMUL R79, R79, R88.reuse ;  /* 0x000000584f4f7220 */ /* 0x080fe20000400000 */
[----:B------:R0:W-:Y:S01]  /*5600*/  @P3 STG.E desc[UR36][R10.64], R13 ;  /* 0x0000000d0a003986 */ /* 0x0001e2000c101924 */
[C---:B------:R-:W-:Y:S01]  /*5610*/  ISETP.GT.AND P3, PT, R4.reuse, 0x10, PT ;  /* 0x000000100400780c */ /* 0x040fe20003f64270 */
[-C--:B------:R-:W-:Y:S01]  /*5620*/  FMUL R81, R81, R88.reuse ;  /* 0x0000005851517220 */ /* 0x080fe20000400000 */
[-C--:B------:R-:W-:Y:S01]  /*5630*/  FMUL R83, R83, R88.reuse ;  /* 0x0000005853537220 */ /* 0x080fe20000400000 */
[----:B------:R1:W-:Y:S01]  /*5640*/  @P1 STG.E desc[UR36][R8.64+0x20], R5 ;  /* 0x0000200508001986 */ /* 0x0003e2000c101924 */
[----:B------:R-:W-:Y:S01]  /*5650*/  ISETP.GT.AND P1, PT, R3, 0x8, P5 ;  /* 0x000000080300780c */ /* 0x000fe20002f24270 */
[-C--:B------:R-:W-:Y:S01]  /*5660*/  FMUL R85, R85, R88.reuse ;  /* 0x0000005855557220 */ /* 0x080fe20000400000 */
[C---:B------:R-:W-:Y:S01]  /*5670*/  ISETP.GT.AND P5, PT, R4.reuse, 0x28, PT ;  /* 0x000000280400780c */ /* 0x040fe20003fa4270 */
[----:B------:R-:W-:Y:S01]  /*5680*/  @P0 STG.E desc[UR36][R8.64+0x24], R61 ;  /* 0x0000243d08000986 */ /* 0x000fe2000c101924 */
[----:B------:R-:W-:Y:S01]  /*5690*/  ISETP.GT.AND P0, PT, R3, 0x8, P4 ;  /* 0x000000080300780c */ /* 0x000fe20002704270 */
[-C--:B------:R-:W-:Y:S01]  /*56a0*/  FMUL R87, R87, R88.reuse ;  /* 0x0000005857577220 */ /* 0x080fe20000400000 */
[----:B------:R-:W-:Y:S01]  /*56b0*/  ISETP.GT.AND P4, PT, R4, 0x30, PT ;  /* 0x000000300400780c */ /* 0x000fe20003f84270 */
[-C--:B0-----:R-:W-:Y:S01]  /*56c0*/  FMUL R13, R62, R88.reuse ;  /* 0x000000583e0d7220 */ /* 0x081fe20000400000 */
[----:B------:R-:W-:Y:S01]  /*56d0*/  P2R R57, PR, RZ, 0x20 ;  /* 0x00000020ff397803 */ /* 0x000fe20000000000 */
[-C--:B------:R-:W-:Y:S01]  /*56e0*/  FMUL R25, R25, R88.reuse ;  /* 0x0000005819197220 */ /* 0x080fe20000400000 */
[-C--:B------:R-:W-:Y:S01]  /*56f0*/  FMUL R27, R27, R88.reuse ;  /* 0x000000581b1b7220 */ /* 0x080fe20000400000 */
[-C--:B-1----:R-:W-:Y:S01]  /*5700*/  FMUL R5, R64, R88.reuse ;  /* 0x0000005840057220 */ /* 0x082fe20000400000 */
[-C--:B------:R-:W-:Y:S01]  /*5710*/  FMUL R29, R29, R88.reuse ;  /* 0x000000581d1d7220 */ /* 0x080fe20000400000 */
[----:B------:R0:W-:Y:S01]  /*5720*/  @P1 STG.E desc[UR36][R10.64+0x20], R13 ;  /* 0x0000200d0a001986 */ /* 0x0001e2000c101924 */
[----:B------:R-:W-:Y:S01]  /*5730*/  ISETP.GT.AND P1, PT, R4, 0x19, PT ;  /* 0x000000190400780c */ /* 0x000fe20003f24270 */
[-C--:B------:R-:W-:Y:S01]  /*5740*/  FMUL R31, R31, R88.reuse ;  /* 0x000000581f1f7220 */ /* 0x080fe20000400000 */
[-C--:B------:R-:W-:Y:S01]  /*5750*/  FMUL R33, R33, R88.reuse ;  /* 0x0000005821217220 */ /* 0x080fe20000400000 */
[----:B------:R-:W-:Y:S01]  /*5760*/  @P0 STG.E desc[UR36][R10.64+0x24], R63 ;  /* 0x0000243f0a000986 */ /* 0x000fe2000c101924 */
[----:B------:R-:W-:Y:S01]  /*5770*/  ISETP.GT.AND P0, PT, R3, RZ, P3 ;  /* 0x000000ff0300720c */ /* 0x000fe20001f04270 */
[-C--:B------:R-:W-:Y:S01]  /*5780*/  FMUL R35, R35, R88.reuse ;  /* 0x0000005823237220 */ /* 0x080fe20000400000 */
[-C--:B------:R-:W-:Y:S01]  /*5790*/  FMUL R37, R37, R88.reuse ;  /* 0x0000005825257220 */ /* 0x080fe20000400000 */
[-C--:B------:R-:W-:Y:S01]  /*57a0*/  FMUL R39, R39, R88.reuse ;  /* 0x0000005827277220 */ /* 0x080fe20000400000 */
[-C--:B------:R-:W-:Y:S01]  /*57b0*/  FMUL R41, R41, R88.reuse ;  /* 0x0000005829297220 */ /* 0x080fe20000400000 */
[-C--:B------:R-:W-:Y:S01]  /*57c0*/  FMUL R43, R43, R88.reuse ;  /* 0x000000582b2b7220 */ /* 0x080fe20000400000 */
[-C--:B------:R-:W-:Y:S01]  /*57d0*/  FMUL R45, R45, R88.reuse ;  /* 0x000000582d2d7220 */ /* 0x080fe20000400000 */
[-C--:B0-----:R-:W-:Y:S01]  /*57e0*/  FMUL R13, R66, R88.reuse ;  /* 0x00000058420d7220 */ /* 0x081fe20000400000 */
[-C--:B------:R-:W-:Y:S01]  /*57f0*/  FMUL R47, R47, R88.reuse ;  /* 0x000000582f2f7220 */ /* 0x080fe20000400000 */
[-C--:B------:R-:W-:Y:S01]  /*5800*/  FMUL R49, R49, R88.reuse ;  /* 0x0000005831317220 */ /* 0x080fe20000400000 */
[-C--:B------:R-:W-:Y:S01]  /*5810*/  FMUL R51, R51, R88.reuse ;  /* 0x0000005833337220 */ /* 0x080fe20000400000 */
[-C--:B------:R-:W-:Y:S01]  /*5820*/  FMUL R53, R53, R88.reuse ;  /* 0x0000005835357220 */ /* 0x080fe20000400000 */
[-C--:B------:R-:W-:Y:S01]  /*5830*/  FMUL R55, R55, R88.reuse ;  /* 0x0000005837377220 */ /* 0x080fe20000400000 */
[----:B------:R0:W-:Y:S01]  /*5840*/  @P0 STG.E desc[UR36][R8.64+0x40], R5 ;  /* 0x0000400508000986 */ /* 0x0001e2000c101924 */
[----:B------:R-:W-:Y:S01]  /*5850*/  ISETP.GT.AND P0, PT, R3, RZ, P2 ;  /* 0x000000ff0300720c */ /* 0x000fe20001704270 */
[----:B0-----:R-:W-:-:S12]  /*5860*/  FMUL R5, R68, R88 ;  /* 0x0000005844057220 */ /* 0x001fd80000400000 */
[----:B------:R-:W-:Y:S01]  /*5870*/  @P0 STG.E desc[UR36][R8.64+0x44], R65 ;  /* 0x0000444108000986 */ /* 0x000fe2000c101924 */
[----:B------:R-:W-:Y:S02]  /*5880*/  ISETP.GT.AND P0, PT, R3, 0x8, P3 ;  /* 0x000000080300780c */ /* 0x000fe40001f04270 */
[----:B------:R-:W-:-:S04]  /*5890*/  ISETP.GT.AND P3, PT, R4, 0x29, PT ;  /* 0x000000290400780c */ /* 0x000fc80003f64270 */
[----:B------:R-:W-:-:S07]  /*58a0*/  P2R R56, PR, RZ, 0x8 ;  /* 0x00000008ff387803 */ /* 0x000fce0000000000 */
[----:B------:R0:W-:Y:S01]  /*58b0*/  @P0 STG.E desc[UR36][R10.64+0x40], R13 ;  /* 0x0000400d0a000986 */ /* 0x0001e2000c101924 */
[----:B------:R-:W-:Y:S02]  /*58c0*/  ISETP.GT.AND P0, PT, R3, 0x8, P2 ;  /* 0x000000080300780c */ /* 0x000fe40001704270 */
[----:B------:R-:W-:Y:S01]  /*58d0*/  ISETP.GT.AND P2, PT, R4, 0x18, PT ;  /* 0x000000180400780c */ /* 0x000fe20003f44270 */
[----:B0-----:R-:W-:-:S10]  /*58e0*/  FMUL R13, R70, R88 ;  /* 0x00000058460d7220 */ /* 0x001fd40000400000 */
[----:B------:R-:W-:Y:S01]  /*58f0*/  @P0 STG.E desc[UR36][R10.64+0x44], R67 ;  /* 0x000044430a000986 */ /* 0x000fe2000c101924 */
[----:B------:R-:W-:-:S13]  /*5900*/  ISETP.GT.AND P0, PT, R3, RZ, P2 ;  /* 0x000000ff0300720c */ /* 0x000fda0001704270 */
[----:B------:R0:W-:Y:S01]  /*5910*/  @P0 STG.E desc[UR36][R8.64+0x60], R5 ;  /* 0x0000600508000986 */ /* 0x0001e2000c101924 */
[----:B------:R-:W-:Y:S01]  /*5920*/  ISETP.GT.AND P0, PT, R3, RZ, P1 ;  /* 0x000000ff0300720c */ /* 0x000fe20000f04270 */
[----:B0-----:R-:W-:-:S12]  /*5930*/  FMUL R5, R72, R88 ;  /* 0x0000005848057220 */ /* 0x001fd80000400000 */
[----:B------:R-:W-:Y:S01]  /*5940*/  @P0 STG.E desc[UR36][R8.64+0x64], R69 ;  /* 0x0000644508000986 */ /* 0x000fe2000c101924 */
[----:B------:R-:W-:Y:S02]  /*5950*/  ISETP.GT.AND P0, PT, R3, 0x8, P2 ;  /* 0x000000080300780c */ /* 0x000fe40001704270 */
[----:B------:R-:W-:-:S11]  /*5960*/  ISETP.GT.AND P2, PT, R4, 0x20, PT ;  /* 0x000000200400780c */ /* 0x000fd60003f44270 */
        /* <DEDUP_REMOVED lines=13> */
[----:B------:R-:W-:Y:S01]  /*5a40*/  ISETP.GT.AND P0, PT, R3, 0x8, P1 ;  /* 0x000000080300780c */ /* 0x000fe20000f04270 */
[----:B0-----:R-:W-:-:S12]  /*5a50*/  FMUL R13, R78, R88 ;  /* 0x000000584e0d7220 */ /* 0x001fd80000400000 */
[----:B------:R-:W-:Y:S01]  /*5a60*/  @P0 STG.E desc[UR36][R10.64+0x84], R75 ;  /* 0x0000844b0a000986 */ /* 0x000fe2000c101924 */
[----:B------:R-:W-:-:S13]  /*5a70*/  ISETP.GT.AND P0, PT, R3, RZ, P5 ;  /* 0x000000ff0300720c */ /* 0x000fda0002f04270 */
[----:B------:R0:W-:Y:S01]  /*5a80*/  @P0 STG.E desc[UR36][R8.64+0xa0], R5 ;  /* 0x0000a00508000986 */ /* 0x0001e2000c101924 */
[----:B------:R-:W-:Y:S01]  /*5a90*/  ISETP.GT.AND P0, PT, R3, RZ, P3 ;  /* 0x000000ff0300720c */ /* 0x000fe20001f04270 */
[----:B0-----:R-:W-:-:S12]  /*5aa0*/  FMUL R5, R80, R88 ;  /* 0x0000005850057220 */ /* 0x001fd80000400000 */
[----:B------:R-:W-:Y:S01]  /*5ab0*/  @P0 STG.E desc[UR36][R8.64+0xa4], R77 ;  /* 0x0000a44d08000986 */ /* 0x000fe2000c101924 */
[----:B------:R-:W-:-:S13]  /*5ac0*/  ISETP.GT.AND P0, PT, R3, 0x8, P5 ;  /* 0x000000080300780c */ /* 0x000fda0002f04270 */
[----:B------:R0:W-:Y:S01]  /*5ad0*/  @P0 STG.E desc[UR36][R10.64+0xa0], R13 ;  /* 0x0000a00d0a000986 */ /* 0x0001e2000c101924 */
[C---:B------:R-:W-:Y:S02]  /*5ae0*/  ISETP.GT.AND P0, PT, R3.reuse, 0x8, P3 ;  /* 0x000000080300780c */ /* 0x040fe40001f04270 */
[----:B------:R-:W-:Y:S01]  /*5af0*/  ISETP.GT.AND P3, PT, R3, 0x8, P2 ;  /* 0x000000080300780c */ /* 0x000fe20001764270 */
[----:B0-----:R-:W-:-:S10]  /*5b00*/  FMUL R13, R82, R88 ;  /* 0x00000058520d7220 */ /* 0x001fd40000400000 */
[----:B------:R-:W-:Y:S01]  /*5b10*/  @P0 STG.E desc[UR36][R10.64+0xa4], R79 ;  /* 0x0000a44f0a000986 */ /* 0x000fe2000c101924 */
[----:B------:R-:W-:-:S13]  /*5b20*/  ISETP.GT.AND P0, PT, R3, RZ, P4 ;  /* 0x000000ff0300720c */ /* 0x000fda0002704270 */
[----:B------:R0:W-:Y:S01]  /*5b30*/  @P0 STG.E desc[UR36][R8.64+0xc0], R5 ;  /* 0x0000c00508000986 */ /* 0x0001e2000c101924 */
[----:B------:R-:W-:-:S04]  /*5b40*/  ISETP.GT.AND P0, PT, R4, 0x31, PT ;  /* 0x000000310400780c */ /* 0x000fc80003f04270 */
[----:B------:R-:W-:Y:S01]  /*5b50*/  ISETP.GT.AND P1, PT, R3, RZ, P0 ;  /* 0x000000ff0300720c */ /* 0x000fe20000724270 */
[----:B0-----:R-:W-:-:S12]  /*5b60*/  FMUL R5, R84, R88 ;  /* 0x0000005854057220 */ /* 0x001fd80000400000 */
[----:B------:R-:W-:Y:S01]  /*5b70*/  @P1 STG.E desc[UR36][R8.64+0xc4], R81 ;  /* 0x0000c45108001986 */ /* 0x000fe2000c101924 */
[----:B------:R-:W-:-:S13]  /*5b80*/  ISETP.GT.AND P1, PT, R3, 0x8, P4 ;  /* 0x000000080300780c */ /* 0x000fda0002724270 */
[----:B------:R0:W-:Y:S01]  /*5b90*/  @P1 STG.E desc[UR36][R10.64+0xc0], R13 ;  /* 0x0000c00d0a001986 */ /* 0x0001e2000c101924 */
[----:B------:R-:W-:-:S13]  /*5ba0*/  ISETP.GT.AND P1, PT, R3, 0x8, P0 ;  /* 0x000000080300780c */ /* 0x000fda0000724270 */
[----:B------:R-:W-:Y:S01]  /*5bb0*/  @P1 STG.E desc[UR36][R10.64+0xc4], R83 ;  /* 0x0000c4530a001986 */ /* 0x000fe2000c101924 */
[----:B------:R-:W-:-:S05]  /*5bc0*/  IADD3 R14, P1, R101, R10, RZ ;  /* 0x0000000a650e7210 */ /* 0x000fca0007f3e0ff */
[----:B------:R-:W-:Y:S01]  /*5bd0*/  IMAD.X R15, R19, 0x1, R11, P1 ;  /* 0x00000001130f7824 */ /* 0x000fe200008e060b */
[----:B------:R-:W-:-:S13]  /*5be0*/  ISETP.GT.AND P1, PT, R3, RZ, P2 ;  /* 0x000000ff0300720c */ /* 0x000fda0001724270 */
[----:B------:R1:W-:Y:S01]  /*5bf0*/  @P1 STG.E desc[UR36][R8.64+0xe0], R5 ;  /* 0x0000e00508001986 */ /* 0x0003e2000c101924 */
[----:B------:R-:W-:-:S05]  /*5c00*/  IADD3 R20, P1, R101, R10, RZ ;  /* 0x0000000a65147210 */ /* 0x000fca0007f3e0ff */
[----:B------:R-:W-:Y:S01]  /*5c10*/  IMAD.X R21, R19, 0x1, R11, P1 ;  /* 0x0000000113157824 */ /* 0x000fe200008e060b */
[----:B------:R-:W-:-:S05]  /*5c20*/  IADD3 R12, P1, R101, R8, RZ ;  /* 0x00000008650c7210 */ /* 0x000fca0007f3e0ff */
[----:B0-----:R-:W-:Y:S01]  /*5c30*/  IMAD.X R13, R19, 0x1, R9, P1 ;  /* 0x00000001130d7824 */ /* 0x001fe200008e0609 */
[----:B------:R-:W-:Y:S01]  /*5c40*/  ISETP.GT.AND P1, PT, R4, 0x39, PT ;  /* 0x000000390400780c */ /* 0x000fe20003f24270 */
[-C--:B------:R-:W-:Y:S01]  /*5c50*/  FMUL R19, R86, R88.reuse ;  /* 0x0000005856137220 */ /* 0x080fe20000400000 */
[----:B-1----:R-:W-:Y:S02]  /*5c60*/  FMUL R5, R24, R88 ;  /* 0x0000005818057220 */ /* 0x002fe40000400000 */
[----:B------:R-:W-:-:S13]  /*5c70*/  ISETP.GT.AND P5, PT, R3, RZ, P1 ;  /* 0x000000ff0300720c */ /* 0x000fda0000fa4270 */
[----:B------:R-:W-:Y:S01]  /*5c80*/  @P5 STG.E desc[UR36][R8.64+0xe4], R85 ;  /* 0x0000e45508005986 */ /* 0x000fe2000c101924 */
[----:B------:R-:W-:-:S03]  /*5c90*/  ISETP.GT.AND P5, PT, R4, 0x1, PT ;  /* 0x000000010400780c */ /* 0x000fc60003fa4270 */
[----:B------:R0:W-:Y:S01]  /*5ca0*/  @P3 STG.E desc[UR36][R10.64+0xe0], R19 ;  /* 0x0000e0130a003986 */ /* 0x0001e2000c101924 */
[C---:B------:R-:W-:Y:S02]  /*5cb0*/  ISETP.GT.AND P3, PT, R3.reuse, 0x8, P1 ;  /* 0x000000080300780c */ /* 0x040fe40000f64270 */
[----:B------:R-:W-:Y:S01]  /*5cc0*/  ISETP.GT.AND P5, PT, R3, 0x80, P5 ;  /* 0x000000800300780c */ /* 0x000fe20002fa4270 */
[----:B0-----:R-:W-:-:S10]  /*5cd0*/  FMUL R19, R26, R88 ;  /* 0x000000581a137220 */ /* 0x001fd40000400000 */
[----:B------:R0:W-:Y:S01]  /*5ce0*/  @P3 STG.E desc[UR36][R10.64+0xe4], R87 ;  /* 0x0000e4570a003986 */ /* 0x0001e2000c101924 */
[C---:B------:R-:W-:Y:S01]  /*5cf0*/  ISETP.GT.AND P3, PT, R3.reuse, 0x80, P6 ;  /* 0x000000800300780c */ /* 0x040fe20003764270 */
[----:B------:R-:W-:Y:S01]  /*5d00*/  @P5 IMAD.MOV.U32 R8, RZ, RZ, R12 ;  /* 0x000000ffff085224 */ /* 0x000fe200078e000c */
[----:B------:R-:W-:Y:S01]  /*5d10*/  ISETP.GT.AND P6, PT, R3, 0x88, P6 ;  /* 0x000000880300780c */ /* 0x000fe200037c4270 */
[----:B------:R-:W-:Y:S02]  /*5d20*/  @P5 IMAD.MOV.U32 R9, RZ, RZ, R13 ;  /* 0x000000ffff095224 */ /* 0x000fe400078e000d */
[----:B0-----:R-:W-:-:S08]  /*5d30*/  FMUL R11, R30, R88 ;  /* 0x000000581e0b7220 */ /* 0x001fd00000400000 */
[----:B------:R0:W-:Y:S01]  /*5d40*/  @P3 STG.E desc[UR36][R12.64], R5 ;  /* 0x000000050c003986 */ /* 0x0001e2000c101924 */
[----:B------:R-:W-:-:S03]  /*5d50*/  ISETP.NE.AND P3, PT, R56, RZ, PT ;  /* 0x000000ff3800720c */ /* 0x000fc60003f65270 */
[----:B------:R-:W-:Y:S01]  /*5d60*/  @P5 STG.E desc[UR36][R8.64+0x4], R25 ;  /* 0x0000041908005986 */ /* 0x000fe2000c101924 */
[----:B------:R-:W-:-:S03]  /*5d70*/  ISETP.NE.AND P5, PT, R57, RZ, PT ;  /* 0x000000ff3900720c */ /* 0x000fc60003fa5270 */
[----:B------:R1:W-:Y:S01]  /*5d80*/  @P6 STG.E desc[UR36][R14.64], R19 ;  /* 0x000000130e006986 */ /* 0x0003e2000c101924 */
[----:B------:R-:W-:Y:S01]  /*5d90*/  ISETP.GT.AND P6, PT, R4, 0x1, PT ;  /* 0x000000010400780c */ /* 0x000fe20003fc4270 */
[----:B0-----:R-:W-:-:S03]  /*5da0*/  FMUL R5, R28, R88 ;  /* 0x000000581c057220 */ /* 0x001fc60000400000 */
[----:B------:R-:W-:Y:S01]  /*5db0*/  ISETP.GT.AND P6, PT, R3, 0x88, P6 ;  /* 0x000000880300780c */ /* 0x000fe200037c4270 */
[----:B-1----:R-:W-:-:S12]  /*5dc0*/  FMUL R15, R44, R88 ;  /* 0x000000582c0f7220 */ /* 0x002fd80000400000 */
[----:B------:R-:W-:Y:S01]  /*5dd0*/  @P6 STG.E desc[UR36][R20.64+0x4], R27 ;  /* 0x0000041b14006986 */ /* 0x000fe2000c101924 */
[----:B------:R-:W-:-:S04]  /*5de0*/  ISETP.GT.AND P6, PT, R4, 0x8, PT ;  /* 0x000000080400780c */ /* 0x000fc80003fc4270 */
[----:B------:R-:W-:-:S13]  /*5df0*/  ISETP.GT.AND P6, PT, R3, 0x80, P6 ;  /* 0x000000800300780c */ /* 0x000fda00037c4270 */
[----:B------:R-:W-:Y:S02]  /*5e00*/  @P6 IMAD.MOV.U32 R8, RZ, RZ, R12 ;  /* 0x000000ffff086224 */ /* 0x000fe400078e000c */
[----:B------:R-:W-:-:S05]  /*5e10*/  @P6 IMAD.MOV.U32 R9, RZ, RZ, R13 ;  /* 0x000000ffff096224 */ /* 0x000fca00078e000d */
[----:B------:R0:W-:Y:S01]  /*5e20*/  @P6 STG.E desc[UR36][R8.64+0x20], R5 ;  /* 0x0000200508006986 */ /* 0x0001e2000c101924 */
[----:B------:R-:W-:-:S04]  /*5e30*/  ISETP.GT.AND P6, PT, R4, 0x9, PT ;  /* 0x000000090400780c */ /* 0x000fc80003fc4270 */
[----:B------:R-:W-:Y:S01]  /*5e40*/  ISETP.GT.AND P6, PT, R3, 0x80, P6 ;  /* 0x000000800300780c */ /* 0x000fe200037c4270 */
[----:B0-----:R-:W-:-:S12]  /*5e50*/  FMUL R5, R32, R88 ;  /* 0x0000005820057220 */ /* 0x001fd80000400000 */
[----:B------:R-:W-:Y:S01]  /*5e60*/  @P6 IMAD.MOV.U32 R8, RZ, RZ, R12 ;  /* 0x000000ffff086224 */ /* 0x000fe200078e000c */
[----:B------:R-:W-:-:S05]  /*5e70*/  @P6 MOV R9, R13 ;  /* 0x0000000d00096202 */ /* 0x000fca0000000f00 */
[----:B------:R-:W-:Y:S01]  /*5e80*/  @P6 STG.E desc[UR36][R8.64+0x24], R29 ;  /* 0x0000241d08006986 */ /* 0x000fe2000c101924 */
[----:B------:R-:W-:-:S04]  /*5e90*/  ISETP.GT.AND P6, PT, R4, 0x8, PT ;  /* 0x000000080400780c */ /* 0x000fc80003fc4270 */
[----:B------:R-:W-:-:S13]  /*5ea0*/  ISETP.GT.AND P6, PT, R3, 0x88, P6 ;  /* 0x000000880300780c */ /* 0x000fda00037c4270 */
[----:B------:R0:W-:Y:S01]  /*5eb0*/  @P6 STG.E desc[UR36][R6.64+0x20], R11 ;  /* 0x0000200b06006986 */ /* 0x0001e2000c101924 */
[----:B------:R-:W-:-:S04]  /*5ec0*/  ISETP.GT.AND P6, PT, R4, 0x9, PT ;  /* 0x000000090400780c */ /* 0x000fc80003fc4270 */
[----:B------:R-:W-:Y:S01]  /*5ed0*/  ISETP.GT.AND P6, PT, R3, 0x88, P6 ;  /* 0x000000880300780c */ /* 0x000fe200037c4270 */
[----:B0-----:R-:W-:-:S12]  /*5ee0*/  FMUL R11, R34, R88 ;  /* 0x00000058220b7220 */ /* 0x001fd80000400000 */
        /* <DEDUP_REMOVED lines=9> */
[----:B------:R-:W-:Y:S02]  /*5f80*/  @P6 IMAD.MOV.U32 R8, RZ, RZ, R12 ;  /* 0x000000ffff086224 */ /* 0x000fe400078e000c */
[----:B------:R-:W-:-:S05]  /*5f90*/  @P6 IMAD.MOV.U32 R9, RZ, RZ, R13 ;  /* 0x000000ffff096224 */ /* 0x000fca00078e000d */
        /* <DEDUP_REMOVED lines=28> */
[----:B------:R-:W-:Y:S01]  /*6160*/  @P6 MOV R8, R12 ;  /* 0x0000000c00086202 */ /* 0x000fe20000000f00 */
[----:B------:R-:W-:-:S05]  /*6170*/  @P6 IMAD.MOV.U32 R9, RZ, RZ, R13 ;  /* 0x000000ffff096224 */ /* 0x000fca00078e000d */
[----:B------:R0:W-:Y:S01]  /*6180*/  @P6 STG.E desc[UR36][R8.64+0x80], R5 ;  /* 0x0000800508006986 */ /* 0x0001e2000c101924 */
[----:B------:R-:W-:-:S04]  /*6190*/  ISETP.GT.AND P6, PT, R4, 0x21, PT ;  /* 0x000000210400780c */ /* 0x000fc80003fc4270 */
[----:B------:R-:W-:-:S13]  /*61a0*/  ISETP.GT.AND P6, PT, R3, 0x80, P6 ;  /* 0x000000800300780c */ /* 0x000fda00037c4270 */
[----:B0-----:R-:W-:Y:S02]  /*61b0*/  @P6 IMAD.MOV.U32 R8, RZ, RZ, R12 ;  /* 0x000000ffff086224 */ /* 0x001fe400078e000c */
[----:B------:R-:W-:-:S05]  /*61c0*/  @P6 IMAD.MOV.U32 R9, RZ, RZ, R13 ;  /* 0x000000ffff096224 */ /* 0x000fca00078e000d */
[----:B------:R0:W-:Y:S01]  /*61d0*/  @P6 STG.E desc[UR36][R8.64+0x84], R41 ;  /* 0x0000842908006986 */ /* 0x0001e2000c101924 */
[----:B------:R-:W-:-:S04]  /*61e0*/  ISETP.GT.AND P6, PT, R4, 0x20, PT ;  /* 0x000000200400780c */ /* 0x000fc80003fc4270 */
[----:B------:R-:W-:Y:S01]  /*61f0*/  ISETP.GT.AND P6, PT, R3, 0x88, P6 ;  /* 0x000000880300780c */ /* 0x000fe200037c4270 */
[----:B0-----:R-:W-:-:S12]  /*6200*/  FMUL R9, R46, R88 ;  /* 0x000000582e097220 */ /* 0x001fd80000400000 */
[----:B------:R0:W-:Y:S01]  /*6210*/  @P6 STG.E desc[UR36][R6.64+0x80], R11 ;  /* 0x0000800b06006986 */ /* 0x0001e2000c101924 */
[----:B------:R-:W-:-:S04]  /*6220*/  ISETP.GT.AND P6, PT, R4, 0x21, PT ;  /* 0x000000210400780c */ /* 0x000fc80003fc4270 */
[----:B------:R-:W-:Y:S01]  /*6230*/  ISETP.GT.AND P6, PT, R3, 0x88, P6 ;  /* 0x000000880300780c */ /* 0x000fe200037c4270 */
[----:B0-----:R-:W-:-:S12]  /*6240*/  FMUL R11, R48, R88 ;  /* 0x00000058300b7220 */ /* 0x001fd80000400000 */
[----:B------:R-:W-:Y:S02]  /*6250*/  @P6 IMAD.MOV.U32 R4, RZ, RZ, R6 ;  /* 0x000000ffff046224 */ /* 0x000fe400078e0006 */
[----:B------:R-:W-:-:S05]  /*6260*/  @P6 IMAD.MOV.U32 R5, RZ, RZ, R7 ;  /* 0x000000ffff056224 */ /* 0x000fca00078e0007 */
[----:B------:R0:W-:Y:S01]  /*6270*/  @P6 STG.E desc[UR36][R4.64+0x84], R43 ;  /* 0x0000842b04006986 */ /* 0x0001e2000c101924 */
[C---:B------:R-:W-:Y:S02]  /*6280*/  ISETP.GT.AND P6, PT, R3.reuse, 0x80, P5 ;  /* 0x000000800300780c */ /* 0x040fe40002fc4270 */
[----:B------:R-:W-:-:S11]  /*6290*/  ISETP.GT.AND P5, PT, R3, 0x88, P5 ;  /* 0x000000880300780c */ /* 0x000fd60002fa4270 */
[----:B0-----:R-:W-:Y:S02]  /*62a0*/  @P6 IMAD.MOV.U32 R4, RZ, RZ, R12 ;  /* 0x000000ffff046224 */ /* 0x001fe400078e000c */
[----:B------:R-:W-:-:S05]  /*62b0*/  @P6 IMAD.MOV.U32 R5, RZ, RZ, R13 ;  /* 0x000000ffff056224 */ /* 0x000fca00078e000d */
[----:B------:R0:W-:Y:S01]  /*62c0*/  @P6 STG.E desc[UR36][R4.64+0xa0], R15 ;  /* 0x0000a00f04006986 */ /* 0x0001e2000c101924 */
[C---:B------:R-:W-:Y:S02]  /*62d0*/  ISETP.GT.AND P6, PT, R3.reuse, 0x80, P3 ;  /* 0x000000800300780c */ /* 0x040fe40001fc4270 */
[----:B------:R-:W-:-:S11]  /*62e0*/  ISETP.GT.AND P3, PT, R3, 0x88, P3 ;  /* 0x000000880300780c */ /* 0x000fd60001f64270 */
[----:B0-----:R-:W-:Y:S01]  /*62f0*/  @P6 IMAD.MOV.U32 R4, RZ, RZ, R12 ;  /* 0x000000ffff046224 */ /* 0x001fe200078e000c */
[----:B------:R-:W-:-:S05]  /*6300*/  @P6 MOV R5, R13 ;  /* 0x0000000d00056202 */ /* 0x000fca0000000f00 */
[----:B------:R0:W-:Y:S02]  /*6310*/  @P6 STG.E desc[UR36][R4.64+0xa4], R45 ;  /* 0x0000a42d04006986 */ /* 0x0001e4000c101924 */
[----:B0-----:R-:W-:Y:S02]  /*6320*/  @P5 IMAD.MOV.U32 R4, RZ, RZ, R6 ;  /* 0x000000ffff045224 */ /* 0x001fe400078e0006 */
[----:B------:R-:W-:-:S05]  /*6330*/  @P5 IMAD.MOV.U32 R5, RZ, RZ, R7 ;  /* 0x000000ffff055224 */ /* 0x000fca00078e0007 */
[----:B------:R0:W-:Y:S01]  /*6340*/  @P5 STG.E desc[UR36][R4.64+0xa0], R9 ;  /* 0x0000a00904005986 */ /* 0x0001e2000c101924 */
[C---:B------:R-:W-:Y:S02]  /*6350*/  ISETP.GT.AND P5, PT, R3.reuse, 0x80, P4 ;  /* 0x000000800300780c */ /* 0x040fe400027a4270 */
[----:B------:R-:W-:Y:S01]  /*6360*/  ISETP.GT.AND P4, PT, R3, 0x88, P4 ;  /* 0x000000880300780c */ /* 0x000fe20002784270 */
[----:B0-----:R-:W-:Y:S02]  /*6370*/  @P3 IMAD.MOV.U32 R4, RZ, RZ, R6 ;  /* 0x000000ffff043224 */ /* 0x001fe400078e0006 */
[----:B------:R-:W-:Y:S01]  /*6380*/  FMUL R9, R52, R88 ;  /* 0x0000005834097220 */ /* 0x000fe20000400000 */
[----:B------:R-:W-:-:S05]  /*6390*/  @P3 IMAD.MOV.U32 R5, RZ, RZ, R7 ;  /* 0x000000ffff053224 */ /* 0x000fca00078e0007 */
[----:B------:R0:W-:Y:S01]  /*63a0*/  @P3 STG.E desc[UR36][R4.64+0xa4], R47 ;  /* 0x0000a42f04003986 */ /* 0x0001e2000c101924 */
[C---:B------:R-:W-:Y:S02]  /*63b0*/  ISETP.GT.AND P3, PT, R3.reuse, 0x80, P0 ;  /* 0x000000800300780c */ /* 0x040fe40000764270 */
[----:B------:R-:W-:Y:S01]  /*63c0*/  ISETP.GT.AND P0, PT, R3, 0x88, P0 ;  /* 0x000000880300780c */ /* 0x000fe20000704270 */
        /* <DEDUP_REMOVED lines=11> */
[----:B------:R-:W-:Y:S01]  /*6480*/  FMUL R3, R50, R88 ;  /* 0x0000005832037220 */ /* 0x000fe20000400000 */
[----:B0-----:R-:W-:Y:S01]  /*6490*/  @P4 MOV R4, R6 ;  /* 0x0000000600044202 */ /* 0x001fe20000000f00 */
[----:B------:R-:W-:-:S05]  /*64a0*/  @P4 IMAD.MOV.U32 R5, RZ, RZ, R7 ;  /* 0x000000ffff054224 */ /* 0x000fca00078e0007 */
[----:B------:R0:W-:Y:S02]  /*64b0*/  @P4 STG.E desc[UR36][R4.64+0xc0], R3 ;  /* 0x0000c00304004986 */ /* 0x0001e4000c101924 */
[----:B0-----:R-:W-:Y:S02]  /*64c0*/  @P0 IMAD.MOV.U32 R4, RZ, RZ, R6 ;  /* 0x000000ffff040224 */ /* 0x001fe400078e0006 */
[----:B------:R-:W-:-:S05]  /*64d0*/  @P0 IMAD.MOV.U32 R5, RZ, RZ, R7 ;  /* 0x000000ffff050224 */ /* 0x000fca00078e0007 */
[----:B------:R0:W-:Y:S02]  /*64e0*/  @P0 STG.E desc[UR36][R4.64+0xc4], R51 ;  /* 0x0000c43304000986 */ /* 0x0001e4000c101924 */
[----:B0-----:R-:W-:Y:S02]  /*64f0*/  @P5 IMAD.MOV.U32 R4, RZ, RZ, R12 ;  /* 0x000000ffff045224 */ /* 0x001fe400078e000c */
[----:B------:R-:W-:-:S05]  /*6500*/  @P5 IMAD.MOV.U32 R5, RZ, RZ, R13 ;  /* 0x000000ffff055224 */ /* 0x000fca00078e000d */
[----:B------:R0:W-:Y:S04]  /*6510*/  @P5 STG.E desc[UR36][R4.64+0xe0], R9 ;  /* 0x0000e00904005986 */ /* 0x0001e8000c101924 */
[----:B------:R1:W-:Y:S01]  /*6520*/  @P3 STG.E desc[UR36][R12.64+0xe4], R53 ;  /* 0x0000e4350c003986 */ /* 0x0003e2000c101924 */
[----:B0-----:R-:W-:Y:S02]  /*6530*/  @P2 IMAD.MOV.U32 R4, RZ, RZ, R6 ;  /* 0x000000ffff042224 */ /* 0x001fe400078e0006 */
[----:B------:R-:W-:-:S05]  /*6540*/  @P2 IMAD.MOV.U32 R5, RZ, RZ, R7 ;  /* 0x000000ffff052224 */ /* 0x000fca00078e0007 */
[----:B------:R1:W-:Y:S04]  /*6550*/  @P2 STG.E desc[UR36][R4.64+0xe0], R11 ;  /* 0x0000e00b04002986 */ /* 0x0003e8000c101924 */
[----:B------:R1:W-:Y:S02]  /*6560*/  @P1 STG.E desc[UR36][R6.64+0xe4], R55 ;  /* 0x0000e43706001986 */ /* 0x0003e4000c101924 */
.L_x_152:
[----:B------:R-:W-:Y:S05]  /*6570*/  BSYNC B0 ;  /* 0x0000000000007941 */ /* 0x000fea0003800000 */
.L_x_28:
[----:B------:R-:W-:Y:S01]  /*6580*/  IADD3 R16, P0, R16, UR38, RZ ;  /* 0x0000002610107c10 */ /* 0x000fe2000ff1e0ff */
[----:B------:R-:W-:Y:S01]  /*6590*/  ULDC.64 UR4, c[0x0][0x650] ;  /* 0x0001940000047ab9 */ /* 0x000fe20000000a00 */
[----:B------:R-:W-:Y:S01]  /*65a0*/  PRMT R3, RZ, 0x7610, R3 ;  /* 0x00007610ff037816 */ /* 0x000fe20000000003 */
[----:B------:R-:W-:Y:S01]  /*65b0*/  IMAD.MOV.U32 R101, RZ, RZ, -0x1 ;  /* 0xffffffffff657424 */ /* 0x000fe200078e00ff */
[----:B------:R-:W-:Y:S02]  /*65c0*/  IADD3.X R17, R17, UR41, RZ, P0, !PT ;  /* 0x0000002911117c10 */ /* 0x000fe400087fe4ff */
[----:B------:R-:W-:Y:S02]  /*65d0*/  ISETP.GE.U32.AND P0, PT, R16, UR4, PT ;  /* 0x0000000410007c0c */ /* 0x000fe4000bf06070 */
[----:B------:R-:W-:Y:S02]  /*65e0*/  MOV R19, 0xffffffff ;  /* 0xffffffff00137802 */ /* 0x000fe40000000f00 */
[----:B------:R-:W-:-:S13]  /*65f0*/  ISETP.GE.U32.AND.EX P0, PT, R17, UR5, PT, P0 ;  /* 0x0000000511007c0c */ /* 0x000fda000bf06100 */
[----:B------:R-:W-:Y:S05]  /*6600*/  @P0 BRA `(.L_x_153) ;  /* 0x00000004004c0947 */ /* 0x000fea0003800000 */
[----:B-1--4-:R-:W1:Y:S01]  /*6610*/  LDC.64 R10, c[0x0][0x628] ;  /* 0x00018a00ff0a7b82 */ /* 0x012e620000000a00 */
[----:B------:R-:W4:Y:S01]  /*6620*/  S2R R12, SR_CTAID.X ;  /* 0x00000000000c7919 */ /* 0x000f220000002500 */
[----:B------:R-:W-:Y:S02]  /*6630*/  IMAD.MOV.U32 R8, RZ, RZ, R16 ;  /* 0x000000ffff087224 */ /* 0x000fe400078e0010 */
[----:B0-----:R-:W-:Y:S01]  /*6640*/  IMAD.MOV.U32 R9, RZ, RZ, R17 ;  /* 0x000000ffff097224 */ /* 0x001fe200078e0011 */
[----:B------:R-:W0:Y:S03]  /*6650*/  S2R R20, SR_CTAID.Y ;  /* 0x0000000000147919 */ /* 0x000e260000002600 */
[----:B------:R-:W0:Y:S08]  /*6660*/  LDC R0, c[0x0][0x630] ;  /* 0x00018c00ff007b82 */ /* 0x000e300000000800 */
[----:B------:R-:W0:Y:S01]  /*6670*/  LDC.64 R14, c[0x0][0x620] ;  /* 0x00018800ff0e7b82 */ /* 0x000e220000000a00 */
[----:B-1----:R-:W-:-:S04]  /*6680*/  ISETP.NE.U32.AND P0, PT, R10, RZ, PT ;  /* 0x000000ff0a00720c */ /* 0x002fc80003f05070 */
[----:B------:R-:W-:-:S13]  /*6690*/  ISETP.NE.AND.EX P0, PT, R11, RZ, PT, P0 ;  /* 0x000000ff0b00720c */ /* 0x000fda0003f05300 */
[----:B0---4-:R-:W-:Y:S05]  /*66a0*/  @!P0 BRA `(.L_x_154) ;  /* 0x0000000000288947 */ /* 0x011fea0003800000 */
        /* <DEDUP_REMOVED lines=10> */
.L_x_154:
[-CC-:B------:R-:W-:Y:S01]  /*6750*/  SHF.R.U64 R19, R8, R0.reuse, R9.reuse ;  /* 0x0000000008137219 */ /* 0x180fe20000001209 */
[----:B------:R-:W0:Y:S01]  /*6760*/  LDC.64 R26, c[0x0][0x640] ;  /* 0x00019000ff1a7b82 */ /* 0x000e220000000a00 */
[----:B------:R-:W-:Y:S01]  /*6770*/  SHF.R.U32.HI R0, RZ, R0, R9 ;  /* 0x00000000ff007219 */ /* 0x000fe20000011609 */
[----:B------:R-:W-:Y:S01]  /*6780*/  ULDC UR4, c[0x0][0x150] ;  /* 0x0000540000047ab9 */ /* 0x000fe20000000800 */
[----:B------:R-:W-:Y:S02]  /*6790*/  IADD3 R3, P0, RZ, -R19, RZ ;  /* 0x80000013ff037210 */ /* 0x000fe40007f1e0ff */
[----:B------:R-:W-:-:S03]  /*67a0*/  I2FP.F32.U32 R7, R12 ;  /* 0x0000000c00077245 */ /* 0x000fc60000201000 */
[----:B------:R-:W1:Y:S01]  /*67b0*/  LDC R6, c[0x0][0x618] ;  /* 0x00018600ff067b82 */ /* 0x000e620000000800 */
[----:B------:R-:W-:Y:S02]  /*67c0*/  IMAD.X R5, RZ, RZ, ~R0, P0 ;  /* 0x000000ffff057224 */ /* 0x000fe400000e0e00 */
[----:B------:R-:W-:Y:S01]  /*67d0*/  FMUL R7, R7, UR4 ;  /* 0x0000000407077c20 */ /* 0x000fe20008400000 */
[----:B------:R-:W-:Y:S01]  /*67e0*/  ULDC UR4, c[0x0][0x154] ;  /* 0x0000550000047ab9 */ /* 0x000fe20000000800 */
[-C--:B------:R-:W-:Y:S02]  /*67f0*/  IMAD R0, R5, R14.reuse, RZ ;  /* 0x0000000e05007224 */ /* 0x080fe400078e02ff */
[C---:B------:R-:W-:Y:S01]  /*6800*/  IMAD.WIDE.U32 R4, R3.reuse, R14, R16 ;  /* 0x0000000e03047225 */ /* 0x040fe200078e0010 */
[----:B------:R-:W4:Y:S01]  /*6810*/  LDC R11, c[0x0][0x608] ;  /* 0x00018200ff0b7b82 */ /* 0x000f220000000800 */
[----:B------:R-:W2:Y:S02]  /*6820*/  F2I.U32.TRUNC.NTZ R7, R7 ;  /* 0x0000000700077305 */ /* 0x000ea4000020f000 */
[----:B------:R-:W-:-:S04]  /*6830*/  IMAD R3, R3, R15, R0 ;  /* 0x0000000f03037224 */ /* 0x000fc800078e0200 */
[----:B------:R-:W-:Y:S01]  /*6840*/  IMAD.IADD R3, R5, 0x1, R3 ;  /* 0x0000000105037824 */ /* 0x000fe200078e0203 */
[----:B------:R-:W3:Y:S01]  /*6850*/  LDC R8, c[0x0][0x658] ;  /* 0x00019600ff087b82 */ /* 0x000ee20000000800 */
[----:B------:R-:W-:Y:S02]  /*6860*/  I2FP.F32.U32 R5, R20 ;  /* 0x0000001400057245 */ /* 0x000fe40000201000 */
[----:B0-----:R-:W-:-:S04]  /*6870*/  ISETP.NE.U32.AND P0, PT, R26, RZ, PT ;  /* 0x000000ff1a00720c */ /* 0x001fc80003f05070 */
[----:B------:R-:W-:Y:S01]  /*6880*/  ISETP.NE.AND.EX P0, PT, R27, RZ, PT, P0 ;  /* 0x000000ff1b00720c */ /* 0x000fe20003f05300 */
[----:B------:R-:W0:Y:S01]  /*6890*/  LDC R9, c[0x0][0x144] ;  /* 0x00005100ff097b82 */ /* 0x000e220000000800 */
[-C--:B-1----:R-:W-:Y:S01]  /*68a0*/  SHF.R.U64 R13, R4, R6.reuse, R3 ;  /* 0x00000006040d7219 */ /* 0x082fe20000001203 */
[----:B--2---:R-:W-:Y:S01]  /*68b0*/  IMAD.MOV R7, RZ, RZ, -R7 ;  /* 0x000000ffff077224 */ /* 0x004fe200078e0a07 */
[----:B------:R-:W-:Y:S01]  /*68c0*/  SHF.R.U32.HI R0, RZ, R6, R3 ;  /* 0x00000006ff007219 */ /* 0x000fe20000011603 */
[----:B------:R-:W-:-:S04]  /*68d0*/  FMUL R6, R5, UR4 ;  /* 0x0000000405067c20 */ /* 0x000fc80008400000 */
[----:B------:R-:W1:Y:S01]  /*68e0*/  LDC R21, c[0x0][0x148] ;  /* 0x00005200ff157b82 */ /* 0x000e620000000800 */
[----:B------:R2:W0:Y:S01]  /*68f0*/  F2I.U32.TRUNC.NTZ R14, R6 ;  /* 0x00000006000e7305 */ /* 0x000422000020f000 */
[-CC-:B----4-:R-:W-:Y:S02]  /*6900*/  SHF.R.U64 R10, R13, R11.reuse, R0.reuse ;  /* 0x0000000b0d0a7219 */ /* 0x190fe40000001200 */
[----:B------:R-:W-:-:S04]  /*6910*/  SHF.R.U32.HI R3, RZ, R11, R0 ;  /* 0x0000000bff037219 */ /* 0x000fc80000011600 */
[----:B------:R-:W4:Y:S01]  /*6920*/  LDC R24, c[0x0][0x648] ;  /* 0x00019200ff187b82 */ /* 0x000f220000000800 */
[-CC-:B---3--:R-:W-:Y:S02]  /*6930*/  SHF.R.U64 R15, R10, R8.reuse, R3.reuse ;  /* 0x000000080a0f7219 */ /* 0x188fe40000001203 */
[----:B------:R-:W-:Y:S02]  /*6940*/  SHF.R.U32.HI R5, RZ, R8, R3 ;  /* 0x00000008ff057219 */ /* 0x000fe40000011603 */
[----:B------:R-:W-:-:S03]  /*6950*/  MOV R4, R15 ;  /* 0x0000000f00047202 */ /* 0x000fc60000000f00 */
[----:B------:R-:W3:Y:S01]  /*6960*/  LDC R28, c[0x0][0x638] ;  /* 0x00018e00ff1c7b82 */ /* 0x000ee20000000800 */
[----:B0-----:R-:W-:-:S07]  /*6970*/  IMAD R25, R9, R7, R12 ;  /* 0x0000000709197224 */ /* 0x001fce00078e020c */
[----:B------:R-:W0:Y:S08]  /*6980*/  LDC R29, c[0x0][0x610] ;  /* 0x00018400ff1d7b82 */ /* 0x000e300000000800 */
[----:B------:R-:W0:Y:S01]  /*6990*/  LDC R30, c[0x0][0x600] ;  /* 0x00018000ff1e7b82 */ /* 0x000e220000000800 */
[----:B-12---:R-:W-:Y:S05]  /*69a0*/  @!P0 BRA `(.L_x_155) ;  /* 0x0000000000288947 */ /* 0x006fea0003800000 */
        /* <DEDUP_REMOVED lines=10> */
.L_x_155:
[----:B------:R-:W-:Y:S01]  /*6a50*/  ISETP.NE.AND P0, PT, R2, 0x1, PT ;  /* 0x000000010200780c */ /* 0x000fe20003f05270 */
[----:B------:R-:W-:Y:S01]  /*6a60*/  IMAD.MOV R14, RZ, RZ, -R14 ;  /* 0x000000ffff0e7224 */ /* 0x000fe200078e0a0e */
[----:B----4-:R-:W-:Y:S02]  /*6a70*/  SHF.R.U64 R0, R4, R24, R5 ;  /* 0x0000001804007219 */ /* 0x010fe40000001205 */
[----:B------:R-:W-:Y:S02]  /*6a80*/  LOP3.LUT R3, R10, R99, RZ, 0xc0, !PT ;  /* 0x000000630a037212 */ /* 0x000fe400078ec0ff */
[----:B------:R-:W-:Y:S01]  /*6a90*/  LOP3.LUT R6, R13, R98, RZ, 0xc0, !PT ;  /* 0x000000620d067212 */ /* 0x000fe200078ec0ff */
[----:B------:R-:W-:Y:S02]  /*6aa0*/  IMAD.MOV R4, RZ, RZ, -R0 ;  /* 0x000000ffff047224 */ /* 0x000fe400078e0a00 */
[----:B------:R-:W-:Y:S02]  /*6ab0*/  IMAD R0, R94, R0, R3 ;  /* 0x000000005e007224 */ /* 0x000fe400078e0203 */
[----:B---3--:R-:W-:-:S02]  /*6ac0*/  IMAD R3, R4, R28, R15 ;  /* 0x0000001c04037224 */ /* 0x008fc400078e020f */
[----:B------:R-:W-:Y:S02]  /*6ad0*/  @P0 IMAD R25, R21, R14, R20 ;  /* 0x0000000e15190224 */ /* 0x000fe400078e0214 */
[----:B0-----:R-:W-:Y:S02]  /*6ae0*/  IMAD R5, R3, R30, R6 ;  /* 0x0000001e03057224 */ /* 0x001fe400078e0206 */
[----:B------:R-:W-:Y:S02]  /*6af0*/  IMAD R0, R0, R29, R25 ;  /* 0x0000001d00007224 */ /* 0x000fe400078e0219 */
[----:B------:R-:W-:-:S03]  /*6b00*/  IMAD.MOV.U32 R4, RZ, RZ, 0x1 ;  /* 0x00000001ff047424 */ /* 0x000fc600078e00ff */
[----:B------:R-:W-:Y:S02]  /*6b10*/  SEL R101, R5, R0, !P0 ;  /* 0x0000000005657207 */ /* 0x000fe40004000000 */
[----:B------:R-:W-:Y:S02]  /*6b20*/  PRMT R3, R4, 0x7610, R3 ;  /* 0x0000761004037816 */ /* 0x000fe40000000003 */
[----:B------:R-:W-:-:S07]  /*6b30*/  SEL R0, R0, R5, !P0 ;  /* 0x0000000500007207 */ /* 0x000fce0004000000 */
.L_x_153:
[----:B------:R-:W-:Y:S01]  /*6b40*/  UIMAD.WIDE.U32 UR4, UR42, 0x24924925, URZ ;  /* 0x249249252a0478a5 */ /* 0x000fe2000f8e003f */
[----:B------:R-:W-:Y:S01]  /*6b50*/  LOP3.LUT P0, RZ, R3, 0xff, RZ, 0xc0, !PT ;  /* 0x000000ff03ff7812 */ /* 0x000fe2000780c0ff */
[----:B------:R-:W-:Y:S02]  /*6b60*/  IMAD.MOV.U32 R113, RZ, RZ, R0 ;  /* 0x000000ffff717224 */ /* 0x000fe400078e0000 */
[----:B------:R-:W-:-:S04]  /*6b70*/  UIADD3 UR4, UR42, -UR5, URZ ;  /* 0x800000052a047290 */ /* 0x000fc8000fffe03f */
[----:B------:R-:W-:-:S04]  /*6b80*/  ULEA.HI UR4, UR4, UR5, URZ, 0x1f ;  /* 0x0000000504047291 */ /* 0x000fc8000f8ff83f */
[----:B------:R-:W-:-:S04]  /*6b90*/  USHF.R.U32.HI UR4, URZ, 0x2, UR4 ;  /* 0x000000023f047899 */ /* 0x000fc80008011604 */
[----:B------:R-:W-:Y:S01]  /*6ba0*/  UIMAD UR42, UR4, -0x7, UR42 ;  /* 0xfffffff9042a78a4 */ /* 0x000fe2000f8e022a */
[----:B------:R-:W-:Y:S11]  /*6bb0*/  @P0 BRA `(.L_x_156) ;  /* 0xffffffa400a80947 */ /* 0x000ff6000383ffff */
[----:B------:R-:W-:Y:S05]  /*6bc0*/  EXIT ;  /* 0x000000000000794d */ /* 0x000fea0003800000 */
.L_x_3:
        /* <DEDUP_REMOVED lines=26> */
.L_x_158:
[--C-:B------:R-:W-:Y:S01]  /*6d70*/  SHF.R.U64 R14, R12, R20, R13.reuse ;  /* 0x000000140c0e7219 */ /* 0x100fe2000000120d */
[----:B------:R-:W0:Y:S01]  /*6d80*/  LDC R24, c[0x0][0x618] ;  /* 0x00018600ff187b82 */ /* 0x000e220000000800 */
[----:B------:R-:W-:Y:S01]  /*6d90*/  I2FP.F32.U32 R8, R6 ;  /* 0x0000000600087245 */ /* 0x000fe20000201000 */
[----:B------:R-:W-:Y:S01]  /*6da0*/  ULDC UR4, c[0x0][0x150] ;  /* 0x0000540000047ab9 */ /* 0x000fe20000000800 */
[----:B------:R-:W-:Y:S02]  /*6db0*/  SHF.R.U32.HI R7, RZ, R20, R13 ;  /* 0x00000014ff077219 */ /* 0x000fe4000001160d */
[----:B------:R-:W-:Y:S01]  /*6dc0*/  IADD3 R11, P0, RZ, -R14, RZ ;  /* 0x8000000eff0b7210 */ /* 0x000fe20007f1e0ff */
[----:B------:R-:W-:Y:S01]  /*6dd0*/  FMUL R13, R8, UR4 ;  /* 0x00000004080d7c20 */ /* 0x000fe20008400000 */
[----:B------:R-:W-:Y:S01]  /*6de0*/  ULDC UR4, c[0x0][0x154] ;  /* 0x0000550000047ab9 */ /* 0x000fe20000000800 */
[----:B------:R-:W1:Y:S02]  /*6df0*/  LDC.64 R26, c[0x0][0x640] ;  /* 0x00019000ff1a7b82 */ /* 0x000e640000000a00 */
[----:B------:R-:W-:-:S02]  /*6e00*/  IMAD.X R7, RZ, RZ, ~R7, P0 ;  /* 0x000000ffff077224 */ /* 0x000fc400000e0e07 */
[----:B------:R-:W2:Y:S01]  /*6e10*/  F2I.U32.TRUNC.NTZ R13, R13 ;  /* 0x0000000d000d7305 */ /* 0x000ea2000020f000 */
[----:B------:R-:W-:-:S03]  /*6e20*/  IMAD.WIDE.U32 R8, R11, R22, R16 ;  /* 0x000000160b087225 */ /* 0x000fc600078e0010 */
[----:B------:R-:W3:Y:S01]  /*6e30*/  LDC R15, c[0x0][0x144] ;  /* 0x00005100ff0f7b82 */ /* 0x000ee20000000800 */
[----:B------:R-:W-:-:S04]  /*6e40*/  IMAD R10, R7, R22, RZ ;  /* 0x00000016070a7224 */ /* 0x000fc800078e02ff */
[----:B------:R-:W-:Y:S02]  /*6e50*/  IMAD R7, R11, R23, R10 ;  /* 0x000000170b077224 */ /* 0x000fe400078e020a */
[----:B------:R-:W-:Y:S01]  /*6e60*/  IMAD.MOV.U32 R10, RZ, RZ, -0x1 ;  /* 0xffffffffff0a7424 */ /* 0x000fe200078e00ff */
[----:B------:R-:W4:Y:S01]  /*6e70*/  LDC R20, c[0x0][0x608] ;  /* 0x00018200ff147b82 */ /* 0x000f220000000800 */
[----:B------:R-:W-:Y:S01]  /*6e80*/  IMAD.IADD R7, R9, 0x1, R7 ;  /* 0x0000000109077824 */ /* 0x000fe200078e0207 */
[----:B------:R-:W-:-:S04]  /*6e90*/  I2FP.F32.U32 R9, R5 ;  /* 0x0000000500097245 */ /* 0x000fc80000201000 */
[-CC-:B0-----:R-:W-:Y:S01]  /*6ea0*/  SHF.R.U64 R12, R8, R24.reuse, R7.reuse ;  /* 0x00000018080c7219 */ /* 0x181fe20000001207 */
[----:B------:R-:W-:Y:S01]  /*6eb0*/  FMUL R9, R9, UR4 ;  /* 0x0000000409097c20 */ /* 0x000fe20008400000 */
[----:B------:R-:W0:Y:S01]  /*6ec0*/  LDC R11, c[0x0][0x658] ;  /* 0x00019600ff0b7b82 */ /* 0x000e220000000800 */
[----:B--2---:R-:W-:Y:S02]  /*6ed0*/  IADD3 R8, -R13, RZ, RZ ;  /* 0x000000ff0d087210 */ /* 0x004fe40007ffe1ff */
[----:B-1----:R-:W-:Y:S02]  /*6ee0*/  ISETP.NE.U32.AND P0, PT, R26, RZ, PT ;  /* 0x000000ff1a00720c */ /* 0x002fe40003f05070 */
[----:B------:R-:W-:Y:S02]  /*6ef0*/  SHF.R.U32.HI R7, RZ, R24, R7 ;  /* 0x00000018ff077219 */ /* 0x000fe40000011607 */
[----:B------:R-:W-:Y:S01]  /*6f00*/  ISETP.NE.AND.EX P0, PT, R27, RZ, PT, P0 ;  /* 0x000000ff1b00720c */ /* 0x000fe20003f05300 */
[----:B------:R-:W1:Y:S01]  /*6f10*/  LDC R22, c[0x0][0x148] ;  /* 0x00005200ff167b82 */ /* 0x000e620000000800 */
[----:B---3--:R-:W-:-:S02]  /*6f20*/  IMAD R23, R15, R8, R6 ;  /* 0x000000080f177224 */ /* 0x008fc400078e0206 */
[----:B------:R-:W-:-:S05]  /*6f30*/  IMAD.MOV.U32 R8, RZ, RZ, 0x1 ;  /* 0x00000001ff087424 */ /* 0x000fca00078e00ff */
[----:B------:R-:W2:Y:S01]  /*6f40*/  LDC R21, c[0x0][0x600] ;  /* 0x00018000ff157b82 */ /* 0x000ea20000000800 */
[-CC-:B----4-:R-:W-:Y:S02]  /*6f50*/  SHF.R.U64 R15, R12, R20.reuse, R7.reuse ;  /* 0x000000140c0f7219 */ /* 0x190fe40000001207 */
[----:B------:R-:W-:Y:S02]  /*6f60*/  SHF.R.U32.HI R6, RZ, R20, R7 ;  /* 0x00000014ff067219 */ /* 0x000fe40000011607 */
[----:B------:R3:W4:Y:S03]  /*6f70*/  F2I.U32.TRUNC.NTZ R20, R9 ;  /* 0x0000000900147305 */ /* 0x000726000020f000 */
[----:B------:R-:W1:Y:S01]  /*6f80*/  LDC R25, c[0x0][0x648] ;  /* 0x00019200ff197b82 */ /* 0x000e620000000800 */
[-C--:B0-----:R-:W-:Y:S02]  /*6f90*/  SHF.R.U64 R19, R15, R11.reuse, R6 ;  /* 0x0000000b0f137219 */ /* 0x081fe40000001206 */
[----:B------:R-:W-:-:S02]  /*6fa0*/  SHF.L.U32 R10, R10, R11, RZ ;  /* 0x0000000b0a0a7219 */ /* 0x000fc400000006ff */
[-C--:B------:R-:W-:Y:S01]  /*6fb0*/  SHF.R.U32.HI R7, RZ, R11.reuse, R6 ;  /* 0x0000000bff077219 */ /* 0x080fe20000011606 */
[----:B------:R-:W-:Y:S01]  /*6fc0*/  IMAD.MOV.U32 R6, RZ, RZ, R19 ;  /* 0x000000ffff067224 */ /* 0x000fe200078e0013 */
[----:B------:R-:W-:Y:S01]  /*6fd0*/  SHF.L.U32 R24, R8, R11, RZ ;  /* 0x0000000b08187219 */ /* 0x000fe200000006ff */
[----:B------:R-:W0:Y:S01]  /*6fe0*/  LDC R28, c[0x0][0x638] ;  /* 0x00018e00ff1c7b82 */ /* 0x000e220000000800 */
[----:B------:R-:W-:-:S07]  /*6ff0*/  LOP3.LUT R30, RZ, R10, RZ, 0x33, !PT ;  /* 0x0000000aff1e7212 */ /* 0x000fce00078e33ff */
[----:B------:R-:W0:Y:S01]  /*7000*/  LDC R29, c[0x0][0x610] ;  /* 0x00018400ff1d7b82 */ /* 0x000e220000000800 */
[----:B---34-:R-:W-:Y:S05]  /*7010*/  @!P0 BRA `(.L_x_159) ;  /* 0x0000000000288947 */ /* 0x018fea0003800000 */
[----:B------:R-:W3:Y:S02]  /*7020*/  LDC R6, c[0x0][0x64c] ;  /* 0x00019300ff067b82 */ /* 0x000ee40000000800 */
[----:B---3--:R-:W-:-:S05]  /*7030*/  IADD3 R11, P0, R19, R6, RZ ;  /* 0x00000006130b7210 */ /* 0x008fca0007f1e0ff */
        /* <DEDUP_REMOVED lines=8> */
.L_x_159:
[----:B------:R-:W-:Y:S01]  /*70c0*/  ISETP.NE.AND P0, PT, R2, 0x1, PT ;  /* 0x000000010200780c */ /* 0x000fe20003f05270 */
[----:B--2---:R-:W-:Y:S01]  /*70d0*/  VIADD R9, R21, 0xffffffff ;  /* 0xffffffff15097836 */ /* 0x004fe20000000000 */
[----:B-1----:R-:W-:Y:S01]  /*70e0*/  SHF.R.U64 R7, R6, R25, R7 ;  /* 0x0000001906077219 */ /* 0x002fe20000001207 */
[----:B------:R-:W-:Y:S01]  /*70f0*/  IMAD.MOV R20, RZ, RZ, -R20 ;  /* 0x000000ffff147224 */ /* 0x000fe200078e0a14 */
[----:B------:R-:W-:Y:S02]  /*7100*/  LOP3.LUT R6, R15, R30, RZ, 0xc0, !PT ;  /* 0x0000001e0f067212 */ /* 0x000fe400078ec0ff */
[----:B------:R-:W-:Y:S02]  /*7110*/  IADD3 R8, -R7, RZ, RZ ;  /* 0x000000ff07087210 */ /* 0x000fe40007ffe1ff */
[----:B------:R-:W-:Y:S01]  /*7120*/  LOP3.LUT R12, R12, R9, RZ, 0xc0, !PT ;  /* 0x000000090c0c7212 */ /* 0x000fe200078ec0ff */
[----:B------:R-:W-:Y:S02]  /*7130*/  IMAD R6, R24, R7, R6 ;  /* 0x0000000718067224 */ /* 0x000fe400078e0206 */
[----:B------:R-:W-:-:S02]  /*7140*/  IMAD.MOV.U32 R9, RZ, RZ, 0x1 ;  /* 0x00000001ff097424 */ /* 0x000fc400078e00ff */
[----:B------:R-:W-:Y:S02]  /*7150*/  @P0 IMAD R23, R22, R20, R5 ;  /* 0x0000001416170224 */ /* 0x000fe400078e0205 */
[----:B0-----:R-:W-:Y:S02]  /*7160*/  IMAD R5, R8, R28, R19 ;  /* 0x0000001c08057224 */ /* 0x001fe400078e0213 */
[----:B------:R-:W-:Y:S02]  /*7170*/  IMAD R19, R6, R29, R23 ;  /* 0x0000001d06137224 */ /* 0x000fe400078e0217 */
[----:B------:R-:W-:Y:S02]  /*7180*/  IMAD R6, R5, R21, R12 ;  /* 0x0000001505067224 */ /* 0x000fe400078e020c */
[----:B------:R-:W-:-:S03]  /*7190*/  IMAD.MOV.U32 R8, RZ, RZ, R14 ;  /* 0x000000ffff087224 */ /* 0x000fc600078e000e */
[----:B------:R-:W-:Y:S02]  /*71a0*/  SEL R20, R6, R19, !P0 ;  /* 0x0000001306147207 */ /* 0x000fe40004000000 */
[----:B------:R-:W-:-:S07]  /*71b0*/  SEL R19, R19, R6, !P0 ;  /* 0x0000000613137207 */ /* 0x000fce0004000000 */
.L_x_157:
[----:B------:R-:W-:-:S08]  /*71c0*/  NOP ;  /* 0x0000000000007918 */ /* 0x000fd00000000000 */
[----:B------:R-:W0:-:S00]  /*71d0*/  USETMAXREG.DEALLOC.CTAPOOL 0x28 ;  /* 0x00000028000079c8 */ /* 0x000e0000080e0500 */
[----:B0-----:R-:W-:-:S13]  /*71e0*/  ISETP.NE.AND P0, PT, R0, RZ, PT ;  /* 0x000000ff0000720c */ /* 0x001fda0003f05270 */
[----:B------:R-:W-:Y:S05]  /*71f0*/  @P0 EXIT ;  /* 0x000000000000094d */ /* 0x000fea0003800000 */
[----:B------:R-:W-:Y:S01]  /*7200*/  LOP3.LUT P0, RZ, R9, 0xff, RZ, 0xc0, !PT ;  /* 0x000000ff09ff7812 */ /* 0x000fe2000780c0ff */
[----:B------:R-:W-:Y:S02]  /*7210*/  IMAD.MOV.U32 R0, RZ, RZ, 0x1 ;  /* 0x00000001ff007424 */ /* 0x000fe400078e00ff */
[----:B------:R-:W-:-:S10]  /*7220*/  IMAD.MOV.U32 R12, RZ, RZ, RZ ;  /* 0x000000ffff0c7224 */ /* 0x000fd400078e00ff */
[----:B------:R-:W-:Y:S05]  /*7230*/  @!P0 BRA `(.L_x_160) ;  /* 0x0000000c004c8947 */ /* 0x000fea0003800000 */
[----:B------:R-:W0:Y:S01]  /*7240*/  LDC R0, c[0x0][0x28c] ;  /* 0x0000a300ff007b82 */ /* 0x000e220000000800 */
[----:B------:R-:W-:Y:S01]  /*7250*/  LOP3.LUT P0, RZ, R3, 0x1f, RZ, 0xc0, !PT ;  /* 0x0000001f03ff7812 */ /* 0x000fe2000780c0ff */
[----:B------:R-:W-:Y:S01]  /*7260*/  ULDC UR5, c[0x0][0x658] ;  /* 0x0001960000057ab9 */ /* 0x000fe20000000800 */
[----:B------:R-:W-:Y:S01]  /*7270*/  UMOV UR6, 0xffffffff ;  /* 0xffffffff00067882 */ /* 0x000fe20000000000 */
[----:B------:R-:W-:Y:S01]  /*7280*/  BSSY B0, `(.L_x_160) ;  /* 0x00000ce000007945 */ /* 0x000fe20003800000 */
[----:B------:R-:W-:Y:S01]  /*7290*/  USHF.L.U32 UR6, UR6, UR5, URZ ;  /* 0x0000000506067299 */ /* 0x000fe2000800063f */
[C---:B------:R-:W-:Y:S01]  /*72a0*/  ISETP.NE.AND P2, PT, R4.reuse, RZ, PT ;  /* 0x000000ff0400720c */ /* 0x040fe20003f45270 */
[----:B------:R-:W-:Y:S01]  /*72b0*/  IMAD.MOV.U32 R13, RZ, RZ, 0x1 ;  /* 0x00000001ff0d7424 */ /* 0x000fe200078e00ff */
[----:B------:R-:W-:Y:S01]  /*72c0*/  ISETP.NE.OR P0, PT, R4, RZ, !P0 ;  /* 0x000000ff0400720c */ /* 0x000fe20004705670 */
[----:B------:R-:W-:Y:S01]  /*72d0*/  IMAD.MOV.U32 R12, RZ, RZ, RZ ;  /* 0x000000ffff0c7224 */ /* 0x000fe200078e00ff */
[----:B------:R-:W-:Y:S01]  /*72e0*/  LOP3.LUT R11, R18, 0x2, RZ, 0xfc, !PT ;  /* 0x00000002120b7812 */ /* 0x000fe200078efcff */
[----:B------:R-:W-:Y:S01]  /*72f0*/  ULDC UR4, c[0x0][0x600] ;  /* 0x0001800000047ab9 */ /* 0x000fe20000000800 */
[----:B------:R-:W-:Y:S01]  /*7300*/  UMOV UR7, 0x1 ;  /* 0x0000000100077882 */ /* 0x000fe20000000000 */
[----:B------:R-:W-:-:S02]  /*7310*/  UIADD3 UR4, UR4, -0x1, URZ ;  /* 0xffffffff04047890 */ /* 0x000fc4000fffe03f */
[----:B------:R-:W-:Y:S02]  /*7320*/  USHF.L.U32 UR5, UR7, UR5, URZ ;  /* 0x0000000507057299 */ /* 0x000fe4000800063f */
[----:B------:R-:W-:Y:S01]  /*7330*/  ULOP3.LUT UR13, URZ, UR6, URZ, 0x33, !UPT ;  /* 0x000000063f0d7292 */ /* 0x000fe2000f8e333f */
[----:B------:R-:W-:Y:S01]  /*7340*/  ULDC.64 UR22, c[0x0][0x198] ;  /* 0x0000660000167ab9 */ /* 0x000fe20000000a00 */
[----:B0-----:R-:W-:-:S05]  /*7350*/  VIADD R0, R0, 0x3f ;  /* 0x0000003f00007836 */ /* 0x001fca0000000000 */
[----:B------:R-:W-:-:S04]  /*7360*/  SHF.R.S32.HI R3, RZ, 0x1f, R0 ;  /* 0x0000001fff037819 */ /* 0x000fc80000011400 */
[----:B------:R-:W-:Y:S01]  /*7370*/  LEA.HI R3, R3, R0, RZ, 0x6 ;  /* 0x0000000003037211 */ /* 0x000fe200078f30ff */
[----:B------:R-:W-:-:S03]  /*7380*/  IMAD.MOV.U32 R0, RZ, RZ, 0x1 ;  /* 0x00000001ff007424 */ /* 0x000fc600078e00ff */
[----:B------:R-:W-:-:S04]  /*7390*/  SHF.R.S32.HI R3, RZ, 0x6, R3 ;  /* 0x00000006ff037819 */ /* 0x000fc80000011403 */
[----:B------:R-:W-:-:S07]  /*73a0*/  IADD3 R10, R3, 0x1, RZ ;  /* 0x00000001030a7810 */ /* 0x000fce0007ffe0ff */
.L_x_172:
[----:B------:R-:W-:-:S03]  /*73b0*/  UMOV UR6, 0xffffffff ;  /* 0xffffffff00067882 */ /* 0x000fc60000000000 */
[----:B------:R-:W-:Y:S05]  /*73c0*/  BRA.DIV UR6, `(.L_x_161) ;  /* 0x0000001206407947 */ /* 0x000fea000b800000 */
[----:B------:R-:W-:-:S13]  /*73d0*/  ELECT P6, URZ, PT ;  /* 0x00000000003f782f */ /* 0x000fda00038c0000 */
.L_x_186:
[----:B------:R-:W0:Y:S01]  /*73e0*/  LDC R4, c[0x0][0x28c] ;  /* 0x0000a300ff047b82 */ /* 0x000e220000000800 */
[----:B------:R-:W-:Y:S01]  /*73f0*/  BSSY B1, `(.L_x_162) ;  /* 0x0000043000017945 */ /* 0x000fe20003800000 */
[----:B0-----:R-:W-:-:S13]  /*7400*/  ISETP.LT.OR P6, PT, R4, 0x1, !P6 ;  /* 0x000000010400780c */ /* 0x001fda00077c1670 */
[----:B------:R-:W-:Y:S05]  /*7410*/  @P6 BRA `(.L_x_163) ;  /* 0x0000000400006947 */ /* 0x000fea0003800000 */
[----:B------:R-:W-:Y:S02]  /*7420*/  IMAD.SHL.U32 R19, R19, 0x100, RZ ;  /* 0x0000010013137824 */ /* 0x000fe400078e00ff */
[----:B------:R-:W-:Y:S02]  /*7430*/  IMAD.SHL.U32 R20, R20, 0x40, RZ ;  /* 0x0000004014147824 */ /* 0x000fe400078e00ff */
[----:B------:R-:W-:Y:S02]  /*7440*/  IMAD.MOV.U32 R21, RZ, RZ, RZ ;  /* 0x000000ffff157224 */ /* 0x000fe400078e00ff */
[----:B------:R-:W-:Y:S02]  /*7450*/  IMAD.MOV.U32 R4, RZ, RZ, R10 ;  /* 0x000000ffff047224 */ /* 0x000fe400078e000a */
[----:B------:R-:W-:Y:S02]  /*7460*/  IMAD.MOV.U32 R5, RZ, RZ, R0 ;  /* 0x000000ffff057224 */ /* 0x000fe400078e0000 */
[----:B------:R-:W-:-:S07]  /*7470*/  IMAD.MOV.U32 R6, RZ, RZ, R12 ;  /* 0x000000ffff067224 */ /* 0x000fce00078e000c */
.L_x_167:
[----:B------:R-:W0:Y:S01]  /*7480*/  S2R R14, SR_CgaCtaId ;  /* 0x00000000000e7919 */ /* 0x000e220000008800 */
[----:B------:R-:W-:Y:S01]  /*7490*/  MOV R7, 0x400 ;  /* 0x0000040000077802 */ /* 0x000fe20000000f00 */
[----:B------:R-:W1:Y:S03]  /*74a0*/  @!P2 LDC R9, c[0x0][0x500] ;  /* 0x00014000ff09ab82 */ /* 0x000e660000000800 */
[----:B0-----:R-:W-:Y:S02]  /*74b0*/  LEA R15, R14, R7, 0x18 ;  /* 0x000000070e0f7211 */ /* 0x001fe400078ec0ff */
[----:B------:R-:W-:-:S03]  /*74c0*/  SHF.L.U32 R7, R5, 0x1f, RZ ;  /* 0x0000001f05077819 */ /* 0x000fc600000006ff */
[----:B------:R-:W-:-:S04]  /*74d0*/  IMAD R14, R6, 0x8, R15 ;  /* 0x00000008060e7824 */ /* 0x000fc800078e020f */
[----:B------:R-:W0:Y:S02]  /*74e0*/  SYNCS.PHASECHK.TRANS64.TRYWAIT P1, [R14+URZ+0x38], R7 ;  /* 0x000038070e0075a7 */ /* 0x000e24000802017f */
[----:B01----:R-:W-:Y:S05]  /*74f0*/  @!P1 BRA `(.L_x_164) ;  /* 0x0000001000149947 */ /* 0x003fea0003800000 */
.L_x_187:
[----:B0-----:R-:W-:Y:S01]  /*7500*/  PRMT R7, R11, 0x9910, RZ ;  /* 0x000099100b077816 */ /* 0x001fe200000000ff */
[----:B------:R0:W-:Y:S03]  /*7510*/  @!P2 SYNCS.ARRIVE.TRANS64 RZ, [R14+URZ], R9 ;  /* 0x000000090effa9a7 */ /* 0x0001e6000800003f */
[----:B------:R-:W-:-:S13]  /*7520*/  ISETP.NE.AND P1, PT, R7, 0x2, PT ;  /* 0x000000020700780c */ /* 0x000fda0003f25270 */
[----:B0-----:R-:W-:Y:S05]  /*7530*/  @P1 BRA `(.L_x_165) ;  /* 0x0000000000041947 */ /* 0x001fea0003800000 */
[----:B------:R-:W-:Y:S01]  /*7540*/  BPT.TRAP 0x1 ;  /* 0x000000040000795c */ /* 0x000fe20000300000 */
.L_x_165:
[----:B------:R-:W-:Y:S05]  /*7550*/  @P0 BRA `(.L_x_166) ;  /* 0x0000000000040947 */ /* 0x000fea0003800000 */
[----:B------:R-:W-:Y:S01]  /*7560*/  BPT.TRAP 0x1 ;  /* 0x000000040000795c */ /* 0x000fe20000300000 */
.L_x_166:
[C---:B------:R-:W-:Y:S01]  /*7570*/  IMAD R7, R6.reuse, 0x10000, R15 ;  /* 0x0001000006077824 */ /* 0x040fe200078e020f */
[----:B------:R-:W-:Y:S01]  /*7580*/  LEA R15, R6, R15, 0xe ;  /* 0x0000000f060f7211 */ /* 0x000fe200078e70ff */
[----:B------:R-:W-:Y:S01]  /*7590*/  VIADD R4, R4, 0xffffffff ;  /* 0xffffffff04047836 */ /* 0x000fe20000000000 */
[----:B------:R-:W-:Y:S01]  /*75a0*/  R2UR UR34, R21 ;  /* 0x00000000152272ca */ /* 0x000fe200000e0000 */
[----:B------:R-:W-:Y:S01]  /*75b0*/  UIADD3 UR6, UP0, UR22, 0xf0, URZ ;  /* 0x000000f016067890 */ /* 0x000fe2000ff1e03f */
[----:B------:R-:W-:Y:S01]  /*75c0*/  R2UR UR24, R7 ;  /* 0x00000000071872ca */ /* 0x000fe200000e0000 */
[----:B------:R-:W-:Y:S01]  /*75d0*/  UIADD3 UR30, UP1, UR22, 0x1f0, URZ ;  /* 0x000001f0161e7890 */ /* 0x000fe2000ff3e03f */
[----:B------:R-:W-:Y:S01]  /*75e0*/  R2UR UR8, R15 ;  /* 0x000000000f0872ca */ /* 0x000fe200000e0000 */
[----:B------:R-:W-:Y:S01]  /*75f0*/  UIADD3.X UR7, URZ, UR23, URZ, UP0, !UPT ;  /* 0x000000173f077290 */ /* 0x000fe200087fe43f */
[----:B------:R-:W-:Y:S01]  /*7600*/  R2UR UR33, R14 ;  /* 0x000000000e2172ca */ /* 0x000fe200000e0000 */
[----:B------:R-:W-:Y:S01]  /*7610*/  UIADD3.X UR31, URZ, UR23, URZ, UP1, !UPT ;  /* 0x000000173f1f7290 */ /* 0x000fe20008ffe43f */
[----:B------:R-:W-:Y:S01]  /*7620*/  R2UR UR36, R8 ;  /* 0x00000000082472ca */ /* 0x000fe200000e0000 */
[----:B------:R-:W-:Y:S01]  /*7630*/  VIADD R6, R6, 0x1 ;  /* 0x0000000106067836 */ /* 0x000fe20000000000 */
[----:B------:R-:W-:Y:S01]  /*7640*/  R2UR UR35, R19 ;  /* 0x00000000132372ca */ /* 0x000fe200000e0000 */
[----:B------:R-:W-:Y:S01]  /*7650*/  UMOV UR14, 0x0 ;  /* 0x00000000000e7882 */ /* 0x000fe20000000000 */
[----:B------:R-:W-:Y:S01]  /*7660*/  R2UR UR19, R20 ;  /* 0x00000000141372ca */ /* 0x000fe200000e0000 */
[----:B------:R-:W-:Y:S01]  /*7670*/  UIADD3 UR26, UR34, 0x20, URZ ;  /* 0x00000020221a7890 */ /* 0x000fe2000fffe03f */
[----:B------:R-:W-:Y:S01]  /*7680*/  ISETP.GT.AND P3, PT, R4, 0x1, PT ;  /* 0x000000010400780c */ /* 0x000fe20003f64270 */
[----:B------:R-:W-:Y:S01]  /*7690*/  UIADD3 UR32, UR24, 0x180, URZ ;  /* 0x0000018018207890 */ /* 0x000fe2000fffe03f */
[C---:B------:R-:W-:Y:S01]  /*76a0*/  ISETP.NE.AND P1, PT, R6.reuse, 0x7, PT ;  /* 0x000000070600780c */ /* 0x040fe20003f25270 */
[----:B------:R-:W-:Y:S01]  /*76b0*/  UIADD3 UR24, UR24, 0x8180, URZ ;  /* 0x0000818018187890 */ /* 0x000fe2000fffe03f */
[----:B------:R-:W-:Y:S01]  /*76c0*/  VIADD R21, R21, 0x40 ;  /* 0x0000004015157836 */ /* 0x000fe20000000000 */
[----:B------:R-:W-:Y:S01]  /*76d0*/  UIADD3 UR16, UR8, 0x70180, URZ ;  /* 0x0007018008107890 */ /* 0x000fe2000fffe03f */
[----:B------:R-:W-:Y:S01]  /*76e0*/  SEL R14, RZ, 0x1, P1 ;  /* 0x00000001ff0e7807 */ /* 0x000fe20000800000 */
[----:B------:R-:W-:Y:S01]  /*76f0*/  UIADD3 UR8, UR8, 0x72180, URZ ;  /* 0x0007218008087890 */ /* 0x000fe2000fffe03f */
[----:B------:R-:W-:Y:S01]  /*7700*/  SEL R6, R6, RZ, P1 ;  /* 0x000000ff06067207 */ /* 0x000fe20000800000 */
[----:B------:R-:W-:Y:S01]  /*7710*/  UMOV UR15, 0x10000000 ;  /* 0x10000000000f7882 */ /* 0x000fe20000000000 */
[----:B------:R-:W-:Y:S01]  /*7720*/  UMOV UR25, UR33 ;  /* 0x0000002100197c82 */ /* 0x000fe20008000000 */
[----:B------:R-:W-:Y:S01]  /*7730*/  UMOV UR28, UR36 ;  /* 0x00000024001c7c82 */ /* 0x000fe20008000000 */
[----:B------:R-:W-:Y:S01]  /*7740*/  UMOV UR27, UR35 ;  /* 0x00000023001b7c82 */ /* 0x000fe20008000000 */
[----:B------:R-:W-:Y:S01]  /*7750*/  UMOV UR17, UR33 ;  /* 0x0000002100117c82 */ /* 0x000fe20008000000 */
[----:B------:R-:W-:Y:S01]  /*7760*/  UMOV UR18, UR34 ;  /* 0x0000002200127c82 */ /* 0x000fe20008000000 */
[----:B------:R-:W-:Y:S01]  /*7770*/  UMOV UR20, UR36 ;  /* 0x0000002400147c82 */ /* 0x000fe20008000000 */
[----:B------:R0:W-:Y:S01]  /*7780*/  UTMALDG.3D [UR32], [UR6], desc[UR14] ;  /* 0x00000e20060075b4 */ /* 0x0001e20008011000 */
[----:B------:R-:W-:Y:S01]  /*7790*/  UMOV UR9, UR33 ;  /* 0x0000002100097c82 */ /* 0x000fe20008000000 */
[----:B------:R-:W-:Y:S01]  /*77a0*/  UMOV UR11, UR19 ;  /* 0x00000013000b7c82 */ /* 0x000fe20008000000 */
[----:B------:R-:W-:Y:S01]  /*77b0*/  UMOV UR12, UR36 ;  /* 0x00000024000c7c82 */ /* 0x000fe20008000000 */
[----:B------:R-:W-:Y:S01]  /*77c0*/  UMOV UR10, UR26 ;  /* 0x0000001a000a7c82 */ /* 0x000fe20008000000 */
[----:B------:R-:W-:Y:S01]  /*77d0*/  LOP3.LUT R5, R5, R14, RZ, 0x3c, !PT ;  /* 0x0000000e05057212 */ /* 0x000fe200078e3cff */
[----:B------:R0:W-:Y:S01]  /*77e0*/  UTMALDG.3D [UR24], [UR6], desc[UR14] ;  /* 0x00000e18060075b4 */ /* 0x0001e20008011000 */
[----:B------:R0:W-:Y:S01]  /*77f0*/  UTMALDG.3D [UR16], [UR30], desc[UR14] ;  /* 0x00000e101e0075b4 */ /* 0x0001e20008011000 */
[----:B------:R0:W-:Y:S02]  /*7800*/  UTMALDG.3D [UR8], [UR30], desc[UR14] ;  /* 0x00000e081e0075b4 */ /* 0x0001e40008011000 */
[----:B0-----:R-:W-:Y:S05]  /*7810*/  @P3 BRA `(.L_x_167) ;  /* 0xfffffffc00183947 */ /* 0x001fea000383ffff */
.L_x_163:
[----:B------:R-:W-:Y:S05]  /*7820*/  BSYNC B1 ;  /* 0x0000000000017941 */ /* 0x000fea0003800000 */
.L_x_162:
[----:B------:R-:W-:Y:S01]  /*7830*/  LOP3.LUT P4, RZ, R13, 0xff, RZ, 0xc0, !PT ;  /* 0x000000ff0dff7812 */ /* 0x000fe2000788c0ff */
[C---:B------:R-:W-:Y:S01]  /*7840*/  IMAD.IADD R12, R3.reuse, 0x1, R12 ;  /* 0x00000001030c7824 */ /* 0x040fe200078e020c */
[----:B------:R-:W-:Y:S01]  /*7850*/  ULDC.64 UR6, c[0x0][0x650] ;  /* 0x0001940000067ab9 */ /* 0x000fe20000000a00 */
[C---:B------:R-:W-:Y:S01]  /*7860*/  ISETP.GE.U32.AND P3, PT, R3.reuse, 0x7, PT ;  /* 0x000000070300780c */ /* 0x040fe20003f66070 */
[----:B------:R-:W-:Y:S01]  /*7870*/  BSSY B1, `(.L_x_168) ;  /* 0x000006c000017945 */ /* 0x000fe20003800000 */
[C---:B------:R-:W-:Y:S01]  /*7880*/  IMAD.WIDE.U32 R4, R12.reuse, 0x24924925, RZ ;  /* 0x249249250c047825 */ /* 0x040fe200078e00ff */
[C---:B------:R-:W-:Y:S02]  /*7890*/  ISETP.GT.U32.AND P1, PT, R12.reuse, 0x6, PT ;  /* 0x000000060c00780c */ /* 0x040fe40003f24070 */
[----:B------:R-:W-:Y:S01]  /*78a0*/  PRMT R13, RZ, 0x7610, R13 ;  /* 0x00007610ff0d7816 */ /* 0x000fe2000000000d */
[----:B------:R-:W-:Y:S01]  /*78b0*/  IMAD.IADD R4, R12, 0x1, -R5 ;  /* 0x000000010c047824 */ /* 0x000fe200078e0a05 */
[----:B------:R-:W-:Y:S01]  /*78c0*/  ISETP.LT.U32.AND P1, PT, R3, 0x7, P1 ;  /* 0x000000070300780c */ /* 0x000fe20000f21070 */
[----:B------:R-:W-:-:S02]  /*78d0*/  IMAD.MOV.U32 R19, RZ, RZ, -0x1 ;  /* 0xffffffffff137424 */ /* 0x000fc400078e00ff */
[----:B------:R-:W0:Y:S01]  /*78e0*/  @P4 S2R R7, SR_CgaCtaId ;  /* 0x0000000000074919 */ /* 0x000e220000008800 */
[----:B------:R-:W-:Y:S01]  /*78f0*/  @P4 MOV R6, 0x400 ;  /* 0x0000040000064802 */ /* 0x000fe20000000f00 */
[----:B------:R-:W-:Y:S01]  /*7900*/  IMAD.MOV.U32 R20, RZ, RZ, -0x1 ;  /* 0xffffffffff147424 */ /* 0x000fe200078e00ff */
[----:B------:R-:W-:Y:S01]  /*7910*/  LEA.HI R4, R4, R5, RZ, 0x1f ;  /* 0x0000000504047211 */ /* 0x000fe200078ff8ff */
[----:B------:R-:W-:-:S03]  /*7920*/  IMAD.MOV.U32 R8, RZ, RZ, -0x1 ;  /* 0xffffffffff087424 */ /* 0x000fc600078e00ff */
[--C-:B------:R-:W-:Y:S02]  /*7930*/  SHF.R.U32.HI R5, RZ, 0x2, R4.reuse ;  /* 0x00000002ff057819 */ /* 0x100fe40000011604 */
[----:B------:R-:W-:-:S03]  /*7940*/  PRMT R4, RZ, 0x7610, R4 ;  /* 0x00007610ff047816 */ /* 0x000fc60000000004 */
[----:B------:R-:W-:Y:S01]  /*7950*/  IMAD R12, R5, -0x7, R12 ;  /* 0xfffffff9050c7824 */ /* 0x000fe200078e020c */
[----:B0-----:R-:W-:Y:S02]  /*7960*/  @P4 LEA R6, R7, R6, 0x18 ;  /* 0x0000000607064211 */ /* 0x001fe400078ec0ff */
[----:B------:R-:W-:Y:S02]  /*7970*/  SEL R7, RZ, 0x1, !P1 ;  /* 0x00000001ff077807 */ /* 0x000fe40004800000 */
[----:B------:R-:W-:Y:S01]  /*7980*/  IADD3 R16, P1, R16, UR38, RZ ;  /* 0x0000002610107c10 */ /* 0x000fe2000ff3e0ff */
[----:B------:R0:W-:Y:S01]  /*7990*/  @P4 SYNCS.ARRIVE.TRANS64.A1T0 RZ, [R6+URZ+0x88], RZ ;  /* 0x000088ff06ff49a7 */ /* 0x0001e2000810003f */
[----:B------:R-:W-:Y:S02]  /*79a0*/  LOP3.LUT R0, R0, R7, RZ, 0x3c, !PT ;  /* 0x0000000700007212 */ /* 0x000fe400078e3cff */
[----:B------:R-:W-:Y:S02]  /*79b0*/  IADD3.X R17, R17, UR41, RZ, P1, !PT ;  /* 0x0000002911117c10 */ /* 0x000fe40008ffe4ff */
[----:B------:R-:W-:-:S02]  /*79c0*/  ISETP.GE.U32.AND P1, PT, R16, UR6, PT ;  /* 0x0000000610007c0c */ /* 0x000fc4000bf26070 */
[----:B------:R-:W-:Y:S02]  /*79d0*/  @P3 LOP3.LUT R0, R0, 0x1, R5, 0x78, !PT ;  /* 0x0000000100003812 */ /* 0x000fe400078e7805 */
[----:B------:R-:W-:-:S13]  /*79e0*/  ISETP.GE.U32.AND.EX P1, PT, R17, UR7, PT, P1 ;  /* 0x0000000711007c0c */ /* 0x000fda000bf26110 */
[----:B0-----:R-:W-:Y:S05]  /*79f0*/  @P1 BRA `(.L_x_169) ;  /* 0x00000004004c1947 */ /* 0x001fea0003800000 */
[----:B------:R-:W-:Y:S01]  /*7a00*/  ULDC.64 UR6, c[0x0][0x628] ;  /* 0x00018a0000067ab9 */ /* 0x000fe20000000a00 */
[----:B------:R-:W0:Y:S01]  /*7a10*/  S2R R15, SR_CTAID.X ;  /* 0x00000000000f7919 */ /* 0x000e220000002500 */
[----:B------:R-:W-:Y:S01]  /*7a20*/  ISETP.NE.U32.AND P1, PT, RZ, UR6, PT ;  /* 0x00000006ff007c0c */ /* 0x000fe2000bf25070 */
[----:B------:R-:W-:Y:S01]  /*7a30*/  ULDC UR9, c[0x0][0x630] ;  /* 0x00018c0000097ab9 */ /* 0x000fe20000000800 */
[----:B------:R-:W-:Y:S01]  /*7a40*/  MOV R4, R16 ;  /* 0x0000001000047202 */ /* 0x000fe20000000f00 */
[----:B------:R-:W1:Y:S01]  /*7a50*/  S2R R14, SR_CTAID.Y ;  /* 0x00000000000e7919 */ /* 0x000e620000002600 */
[----:B------:R-:W-:Y:S01]  /*7a60*/  ISETP.NE.AND.EX P1, PT, RZ, UR7, PT, P1 ;  /* 0x00000007ff007c0c */ /* 0x000fe2000bf25310 */
[----:B------:R-:W-:-:S12]  /*7a70*/  IMAD.MOV.U32 R5, RZ, RZ, R17 ;  /* 0x000000ffff057224 */ /* 0x000fd800078e0011 */
[----:B------:R-:W-:Y:S05]  /*7a80*/  @!P1 BRA `(.L_x_170) ;  /* 0x0000000000289947 */ /* 0x000fea0003800000 */
[----:B------:R-:W-:Y:S02]  /*7a90*/  ULDC UR8, c[0x0][0x634] ;  /* 0x00018d0000087ab9 */ /* 0x000fe40000000800 */
[----:B------:R-:W-:-:S05]  /*7aa0*/  IADD3 R9, P1, R16, UR8, RZ ;  /* 0x0000000810097c10 */ /* 0x000fca000ff3e0ff */
[----:B------:R-:W-:-:S04]  /*7ab0*/  IMAD.X R19, RZ, RZ, R17, P1 ;  /* 0x000000ffff137224 */ /* 0x000fc800008e0611 */
[----:B------:R-:W-:-:S04]  /*7ac0*/  IMAD.WIDE.U32 R6, R19, UR6, RZ ;  /* 0x0000000613067c25 */ /* 0x000fc8000f8e00ff */
[----:B------:R-:W-:-:S04]  /*7ad0*/  IMAD.WIDE.U32 R6, P1, R9, UR7, R6 ;  /* 0x0000000709067c25 */ /* 0x000fc8000f820006 */
[----:B------:R-:W-:-:S04]  /*7ae0*/  IMAD.WIDE.U32 R8, R9, UR6, RZ ;  /* 0x0000000609087c25 */ /* 0x000fc8000f8e00ff */
[----:B------:R-:W-:Y:S01]  /*7af0*/  IMAD.X R5, RZ, RZ, RZ, P1 ;  /* 0x000000ffff057224 */ /* 0x000fe200008e06ff */
[----:B------:R-:W-:Y:S01]  /*7b00*/  IADD3 RZ, P1, R9, R6, RZ ;  /* 0x0000000609ff7210 */ /* 0x000fe20007f3e0ff */
[----:B------:R-:W-:-:S04]  /*7b10*/  IMAD.MOV.U32 R4, RZ, RZ, R7 ;  /* 0x000000ffff047224 */ /* 0x000fc800078e0007 */
[----:B------:R-:W-:-:S08]  /*7b20*/  IMAD.WIDE.U32.X R4, R19, UR7, R4, P1 ;  /* 0x0000000713047c25 */ /* 0x000fd000088e0404 */
.L_x_170:
[--C-:B------:R-:W-:Y:S01]  /*7b30*/  SHF.R.U64 R8, R4, UR9, R5.reuse ;  /* 0x0000000904087c19 */ /* 0x100fe20008001205 */
[----:B------:R-:W-:Y:S01]  /*7b40*/  ULDC.64 UR6, c[0x0][0x620] ;  /* 0x0001880000067ab9 */ /* 0x000fe20000000a00 */
[----:B------:R-:W-:Y:S01]  /*7b50*/  SHF.R.U32.HI R4, RZ, UR9, R5 ;  /* 0x00000009ff047c19 */ /* 0x000fe20008011605 */
[----:B------:R-:W2:Y:S01]  /*7b60*/  LDC R24, c[0x0][0x144] ;  /* 0x00005100ff187b82 */ /* 0x000ea20000000800 */
[----:B------:R-:W-:Y:S01]  /*7b70*/  IADD3 R7, P1, RZ, -R8, RZ ;  /* 0x80000008ff077210 */ /* 0x000fe20007f3e0ff */
[----:B------:R-:W-:Y:S01]  /*7b80*/  ULDC.64 UR10, c[0x0][0x640] ;  /* 0x00019000000a7ab9 */ /* 0x000fe20000000a00 */
[----:B0-----:R-:W-:Y:S01]  /*7b90*/  I2FP.F32.U32 R9, R15 ;  /* 0x0000000f00097245 */ /* 0x001fe20000201000 */
[----:B------:R-:W-:Y:S02]  /*7ba0*/  ULDC UR8, c[0x0][0x608] ;  /* 0x0001820000087ab9 */ /* 0x000fe40000000800 */
[----:B------:R-:W-:Y:S01]  /*7bb0*/  IMAD.X R4, RZ, RZ, ~R4, P1 ;  /* 0x000000ffff047224 */ /* 0x000fe200008e0e04 */
[----:B------:R-:W-:Y:S01]  /*7bc0*/  ISETP.NE.U32.AND P1, PT, RZ, UR10, PT ;  /* 0x0000000aff007c0c */ /* 0x000fe2000bf25070 */
[----:B------:R-:W0:Y:S02]  /*7bd0*/  LDC R21, c[0x0][0x148] ;  /* 0x00005200ff157b82 */ /* 0x000e240000000800 */
[----:B------:R-:W-:Y:S01]  /*7be0*/  IMAD R6, R4, UR6, RZ ;  /* 0x0000000604067c24 */ /* 0x000fe2000f8e02ff */
[----:B------:R-:W-:Y:S01]  /*7bf0*/  ISETP.NE.AND.EX P1, PT, RZ, UR11, PT, P1 ;  /* 0x0000000bff007c0c */ /* 0x000fe2000bf25310 */
[----:B------:R-:W-:Y:S01]  /*7c00*/  IMAD.WIDE.U32 R4, R7, UR6, R16 ;  /* 0x0000000607047c25 */ /* 0x000fe2000f8e0010 */
[----:B------:R-:W-:-:S03]  /*7c10*/  ULDC UR6, c[0x0][0x150] ;  /* 0x0000540000067ab9 */ /* 0x000fc60000000800 */
[----:B------:R-:W-:Y:S02]  /*7c20*/  IMAD R7, R7, UR7, R6 ;  /* 0x0000000707077c24 */ /* 0x000fe4000f8e0206 */
[----:B------:R-:W-:Y:S01]  /*7c30*/  FMUL R6, R9, UR6 ;  /* 0x0000000609067c20 */ /* 0x000fe20008400000 */
[----:B------:R-:W-:Y:S01]  /*7c40*/  ULDC UR6, c[0x0][0x618] ;  /* 0x0001860000067ab9 */ /* 0x000fe20000000800 */
[----:B------:R-:W-:Y:S01]  /*7c50*/  ULDC UR7, c[0x0][0x154] ;  /* 0x0000550000077ab9 */ /* 0x000fe20000000800 */
[----:B------:R-:W-:-:S03]  /*7c60*/  IMAD.IADD R5, R5, 0x1, R7 ;  /* 0x0000000105057824 */ /* 0x000fc600078e0207 */
[----:B------:R-:W3:Y:S02]  /*7c70*/  F2I.U32.TRUNC.NTZ R6, R6 ;  /* 0x0000000600067305 */ /* 0x000ee4000020f000 */
[----:B------:R-:W-:Y:S02]  /*7c80*/  SHF.R.U64 R9, R4, UR6, R5 ;  /* 0x0000000604097c19 */ /* 0x000fe40008001205 */
[----:B-1----:R-:W-:-:S05]  /*7c90*/  I2FP.F32.U32 R4, R14 ;  /* 0x0000000e00047245 */ /* 0x002fca0000201000 */
[----:B------:R-:W-:Y:S01]  /*7ca0*/  FMUL R22, R4, UR7 ;  /* 0x0000000704167c20 */ /* 0x000fe20008400000 */
[----:B------:R-:W-:Y:S01]  /*7cb0*/  SHF.R.U32.HI R4, RZ, UR6, R5 ;  /* 0x00000006ff047c19 */ /* 0x000fe20008011605 */
[----:B------:R-:W-:-:S03]  /*7cc0*/  ULDC UR6, c[0x0][0x658] ;  /* 0x0001960000067ab9 */ /* 0x000fc60000000800 */
[--C-:B------:R-:W-:Y:S01]  /*7cd0*/  SHF.R.U64 R20, R9, UR8, R4.reuse ;  /* 0x0000000809147c19 */ /* 0x100fe20008001204 */
[----:B------:R-:W1:Y:S01]  /*7ce0*/  F2I.U32.TRUNC.NTZ R22, R22 ;  /* 0x0000001600167305 */ /* 0x000e62000020f000 */
[----:B------:R-:W-:Y:S01]  /*7cf0*/  SHF.R.U32.HI R5, RZ, UR8, R4 ;  /* 0x00000008ff057c19 */ /* 0x000fe20008011604 */
[----:B---3--:R-:W-:-:S03]  /*7d00*/  IMAD.MOV R6, RZ, RZ, -R6 ;  /* 0x000000ffff067224 */ /* 0x008fc600078e0a06 */
[----:B------:R-:W-:Y:S01]  /*7d10*/  SHF.R.U64 R19, R20, UR6, R5 ;  /* 0x0000000614137c19 */ /* 0x000fe20008001205 */
[----:B--2---:R-:W-:Y:S01]  /*7d20*/  IMAD R15, R24, R6, R15 ;  /* 0x00000006180f7224 */ /* 0x004fe200078e020f */
[----:B------:R-:W-:-:S03]  /*7d30*/  SHF.R.U32.HI R23, RZ, UR6, R5 ;  /* 0x00000006ff177c19 */ /* 0x000fc60008011605 */
[----:B------:R-:W-:Y:S01]  /*7d40*/  IMAD.MOV.U32 R4, RZ, RZ, R19 ;  /* 0x000000ffff047224 */ /* 0x000fe200078e0013 */
[----:B------:R-:W-:Y:S01]  /*7d50*/  MOV R5, R23 ;  /* 0x0000001700057202 */ /* 0x000fe20000000f00 */
[----:B-1----:R-:W-:Y:S06]  /*7d60*/  @!P1 BRA `(.L_x_171) ;  /* 0x0000000000289947 */ /* 0x002fec0003800000 */
[----:B------:R-:W-:Y:S02]  /*7d70*/  ULDC UR6, c[0x0][0x64c] ;  /* 0x0001930000067ab9 */ /* 0x000fe40000000800 */
[----:B------:R-:W-:-:S05]  /*7d80*/  IADD3 R5, P1, R19, UR6, RZ ;  /* 0x0000000613057c10 */ /* 0x000fca000ff3e0ff */
[----:B------:R-:W-:-:S04]  /*7d90*/  IMAD.X R23, RZ, RZ, R23, P1 ;  /* 0x000000ffff177224 */ /* 0x000fc800008e0617 */
[----:B------:R-:W-:-:S04]  /*7da0*/  IMAD.WIDE.U32 R6, R23, UR10, RZ ;  /* 0x0000000a17067c25 */ /* 0x000fc8000f8e00ff */
[----:B------:R-:W-:-:S04]  /*7db0*/  IMAD.WIDE.U32 R6, P1, R5, UR11, R6 ;  /* 0x0000000b05067c25 */ /* 0x000fc8000f820006 */
[----:B------:R-:W-:-:S04]  /*7dc0*/  IMAD.WIDE.U32 R4, R5, UR10, RZ ;  /* 0x0000000a05047c25 */ /* 0x000fc8000f8e00ff */
[----:B------:R-:W-:Y:S01]  /*7dd0*/  IMAD.MOV.U32 R4, RZ, RZ, R7 ;  /* 0x000000ffff047224 */ /* 0x000fe200078e0007 */
[----:B------:R-:W-:Y:S01]  /*7de0*/  IADD3 RZ, P3, R5, R6, RZ ;  /* 0x0000000605ff7210 */ /* 0x000fe20007f7e0ff */
[----:B------:R-:W-:-:S04]  /*7df0*/  IMAD.X R5, RZ, RZ, RZ, P1 ;  /* 0x000000ffff057224 */ /* 0x000fc800008e06ff */
[----:B------:R-:W-:-:S08]  /*7e00*/  IMAD.WIDE.U32.X R4, R23, UR11, R4, P3 ;  /* 0x0000000b17047c25 */ /* 0x000fd000098e0404 */
.L_x_171:
[----:B------:R-:W-:Y:S01]  /*7e10*/  ISETP.NE.AND P1, PT, R2, 0x1, PT ;  /* 0x000000010200780c */ /* 0x000fe20003f25270 */
[----:B------:R-:W-:Y:S01]  /*7e20*/  ULDC UR6, c[0x0][0x648] ;  /* 0x0001920000067ab9 */ /* 0x000fe20000000800 */
[----:B------:R-:W-:Y:S01]  /*7e30*/  LOP3.LUT R20, R20, UR13, RZ, 0xc0, !PT ;  /* 0x0000000d14147c12 */ /* 0x000fe2000f8ec0ff */
[----:B------:R-:W-:Y:S01]  /*7e40*/  IMAD.MOV R22, RZ, RZ, -R22 ;  /* 0x000000ffff167224 */ /* 0x000fe200078e0a16 */
[----:B------:R-:W-:Y:S01]  /*7e50*/  SHF.R.U64 R5, R4, UR6, R5 ;  /* 0x0000000604057c19 */ /* 0x000fe20008001205 */
[----:B------:R-:W-:Y:S01]  /*7e60*/  ULDC UR6, c[0x0][0x638] ;  /* 0x00018e0000067ab9 */ /* 0x000fe20000000800 */
[----:B------:R-:W-:Y:S01]  /*7e70*/  LOP3.LUT R6, R9, UR4, RZ, 0xc0, !PT ;  /* 0x0000000409067c12 */ /* 0x000fe2000f8ec0ff */
[----:B------:R-:W-:Y:S02]  /*7e80*/  ULDC UR7, c[0x0][0x610] ;  /* 0x0001840000077ab9 */ /* 0x000fe40000000800 */
[----:B------:R-:W-:Y:S02]  /*7e90*/  IMAD.MOV R4, RZ, RZ, -R5 ;  /* 0x000000ffff047224 */ /* 0x000fe400078e0a05 */
[----:B------:R-:W-:-:S02]  /*7ea0*/  IMAD R20, R5, UR5, R20 ;  /* 0x0000000505147c24 */ /* 0x000fc4000f8e0214 */
[----:B0-----:R-:W-:Y:S02]  /*7eb0*/  @P1 IMAD R15, R21, R22, R14 ;  /* 0x00000016150f1224 */ /* 0x001fe400078e020e */
[----:B------:R-:W-:Y:S01]  /*7ec0*/  IMAD R19, R4, UR6, R19 ;  /* 0x0000000604137c24 */ /* 0x000fe2000f8e0213 */
[----:B------:R-:W-:Y:S01]  /*7ed0*/  ULDC UR6, c[0x0][0x600] ;  /* 0x0001800000067ab9 */ /* 0x000fe20000000800 */
[----:B------:R-:W-:Y:S02]  /*7ee0*/  IMAD R15, R20, UR7, R15 ;  /* 0x00000007140f7c24 */ /* 0x000fe4000f8e020f */
[----:B------:R-:W-:Y:S02]  /*7ef0*/  IMAD R6, R19, UR6, R6 ;  /* 0x0000000613067c24 */ /* 0x000fe4000f8e0206 */
[----:B------:R-:W-:-:S03]  /*7f00*/  IMAD.MOV.U32 R4, RZ, RZ, 0x1 ;  /* 0x00000001ff047424 */ /* 0x000fc600078e00ff */
[----:B------:R-:W-:Y:S02]  /*7f10*/  SEL R20, R6, R15, !P1 ;  /* 0x0000000f06147207 */ /* 0x000fe40004800000 */
[----:B------:R-:W-:-:S07]  /*7f20*/  SEL R19, R15, R6, !P1 ;  /* 0x000000060f137207 */ /* 0x000fce0004800000 */
.L_x_169:
[----:B------:R-:W-:Y:S05]  /*7f30*/  BSYNC B1 ;  /* 0x0000000000017941 */ /* 0x000fea0003800000 */
.L_x_168:
[----:B------:R-:W-:-:S13]  /*7f40*/  LOP3.LUT P1, RZ, R4, 0xff, RZ, 0xc0, !PT ;  /* 0x000000ff04ff7812 */ /* 0x000fda000782c0ff */
[----:B------:R-:W-:Y:S05]  /*7f50*/  @P1 BRA `(.L_x_172) ;  /* 0xfffffff400141947 */ /* 0x000fea000383ffff */
[----:B------:R-:W-:Y:S05]  /*7f60*/  BSYNC B0 ;  /* 0x0000000000007941 */ /* 0x000fea0003800000 */
.L_x_160:
[----:B------:R-:W-:-:S03]  /*7f70*/  UMOV UR6, 0xffffffff ;  /* 0xffffffff00067882 */ /* 0x000fc60000000000 */
[----:B------:R-:W-:Y:S05]  /*7f80*/  BRA.DIV UR6, `(.L_x_173) ;  /* 0x0000000606847947 */ /* 0x000fea000b800000 */
[----:B------:R-:W-:-:S13]  /*7f90*/  ELECT P6, URZ, PT ;  /* 0x00000000003f782f */ /* 0x000fda00038c0000 */
.L_x_190:
[----:B------:R-:W-:Y:S04]  /*7fa0*/  BSSY B0, `(.L_x_174) ;  /* 0x0000046000007945 */ /* 0x000fe80003800000 */
[----:B------:R-:W-:Y:S05]  /*7fb0*/  @!P6 BRA `(.L_x_175) ;  /* 0x000000040010e947 */ /* 0x000fea0003800000 */
[----:B------:R-:W-:-:S04]  /*7fc0*/  LOP3.LUT R18, R18, 0x2, RZ, 0xfc, !PT ;  /* 0x0000000212127812 */ /* 0x000fc800078efcff */
[----:B------:R-:W-:-:S13]  /*7fd0*/  ISETP.NE.AND P0, PT, R18, 0x3, PT ;  /* 0x000000031200780c */ /* 0x000fda0003f05270 */
[----:B------:R-:W-:Y:S05]  /*7fe0*/  @!P0 BRA `(.L_x_176) ;  /* 0x0000000000048947 */ /* 0x000fea0003800000 */
[----:B------:R-:W-:Y:S01]  /*7ff0*/  BPT.TRAP 0x1 ;  /* 0x000000040000795c */ /* 0x000fe20000300000 */
.L_x_176:
[----:B------:R-:W0:Y:S01]  /*8000*/  S2R R3, SR_CgaCtaId ;  /* 0x0000000000037919 */ /* 0x000e220000008800 */
[----:B------:R-:W-:-:S04]  /*8010*/  MOV R2, 0x400 ;  /* 0x0000040000027802 */ /* 0x000fc80000000f00 */
[----:B0-----:R-:W-:Y:S02]  /*8020*/  LEA R3, R3, R2, 0x18 ;  /* 0x0000000203037211 */ /* 0x001fe400078ec0ff */
[----:B------:R-:W-:-:S03]  /*8030*/  SHF.L.U32 R2, R0, 0x1f, RZ ;  /* 0x0000001f00027819 */ /* 0x000fc600000006ff */
[----:B------:R-:W-:-:S04]  /*8040*/  VIADD R3, R3, 0x38 ;  /* 0x0000003803037836 */ /* 0x000fc80000000000 */
[C---:B------:R-:W-:Y:S01]  /*8050*/  IMAD R7, R12.reuse, 0x8, R3 ;  /* 0x000000080c077824 */ /* 0x040fe200078e0203 */
[----:B------:R-:W-:-:S03]  /*8060*/  IADD3 R12, R12, 0x1, RZ ;  /* 0x000000010c0c7810 */ /* 0x000fc60007ffe0ff */
[----:B------:R-:W0:Y:S01]  /*8070*/  SYNCS.PHASECHK.TRANS64.TRYWAIT P0, [R7+URZ], R2 ;  /* 0x00000002070075a7 */ /* 0x000e22000800017f */
[----:B------:R-:W-:-:S04]  /*8080*/  ISETP.NE.AND P1, PT, R12, 0x7, PT ;  /* 0x000000070c00780c */ /* 0x000fc80003f25270 */
[----:B------:R-:W-:Y:S02]  /*8090*/  SEL R5, RZ, 0x1, P1 ;  /* 0x00000001ff057807 */ /* 0x000fe40000800000 */
[----:B------:R-:W-:Y:S02]  /*80a0*/  SEL R12, R12, RZ, P1 ;  /* 0x000000ff0c0c7207 */ /* 0x000fe40000800000 */
[----:B------:R-:W-:-:S03]  /*80b0*/  LOP3.LUT R5, R0, R5, RZ, 0x3c, !PT ;  /* 0x0000000500057212 */ /* 0x000fc600078e3cff */
[----:B------:R-:W-:Y:S01]  /*80c0*/  IMAD R9, R12, 0x8, R3 ;  /* 0x000000080c097824 */ /* 0x000fe200078e0203 */
[----:B------:R-:W-:Y:S01]  /*80d0*/  SHF.L.U32 R4, R5, 0x1f, RZ ;  /* 0x0000001f05047819 */ /* 0x000fe200000006ff */
[----:B0-----:R-:W-:Y:S06]  /*80e0*/  @!P0 BRA `(.L_x_177) ;  /* 0x00000004004c8947 */ /* 0x001fec0003800000 */
.L_x_191:
[----:B------:R-:W1:Y:S01]  /*80f0*/  SYNCS.PHASECHK.TRANS64.TRYWAIT P0, [R9+URZ], R4 ;  /* 0x00000004090075a7 */ /* 0x000e62000800017f */
[----:B------:R-:W-:-:S05]  /*8100*/  VIADD R0, R12, 0x1 ;  /* 0x000000010c007836 */ /* 0x000fca0000000000 */
[----:B------:R-:W-:-:S04]  /*8110*/  ISETP.NE.AND P1, PT, R0, 0x7, PT ;  /* 0x000000070000780c */ /* 0x000fc80003f25270 */
[----:B0-----:R-:W-:Y:S02]  /*8120*/  SEL R2, RZ, 0x1, P1 ;  /* 0x00000001ff027807 */ /* 0x001fe40000800000 */
[----:B------:R-:W-:Y:S02]  /*8130*/  SEL R0, R0, RZ, P1 ;  /* 0x000000ff00007207 */ /* 0x000fe40000800000 */
[----:B------:R-:W-:-:S03]  /*8140*/  LOP3.LUT R7, R5, R2, RZ, 0x3c, !PT ;  /* 0x0000000205077212 */ /* 0x000fc600078e3cff */
[----:B------:R-:W-:Y:S01]  /*8150*/  IMAD R6, R0, 0x8, R3 ;  /* 0x0000000800067824 */ /* 0x000fe200078e0203 */
[----:B------:R-:W-:Y:S01]  /*8160*/  SHF.L.U32 R5, R7, 0x1f, RZ ;  /* 0x0000001f07057819 */ /* 0x000fe200000006ff */
[----:B-1----:R-:W-:Y:S06]  /*8170*/  @!P0 BRA `(.L_x_178) ;  /* 0x00000004003c8947 */ /* 0x002fec0003800000 */
.L_x_192:
[----:B------:R-:W1:Y:S01]  /*8180*/  SYNCS.PHASECHK.TRANS64.TRYWAIT P0, [R6+URZ], R5 ;  /* 0x00000005060075a7 */ /* 0x000e62000800017f */
[----:B------:R-:W-:-:S05]  /*8190*/  VIADD R0, R0, 0x1 ;  /* 0x0000000100007836 */ /* 0x000fca0000000000 */
[----:B------:R-:W-:-:S04]  /*81a0*/  ISETP.NE.AND P1, PT, R0, 0x7, PT ;  /* 0x000000070000780c */ /* 0x000fc80003f25270 */
[----:B------:R-:W-:Y:S02]  /*81b0*/  SEL R2, RZ, 0x1, P1 ;  /* 0x00000001ff027807 */ /* 0x000fe40000800000 */
[----:B------:R-:W-:Y:S02]  /*81c0*/  SEL R0, R0, RZ, P1 ;  /* 0x000000ff00007207 */ /* 0x000fe40000800000 */
[----:B------:R-:W-:-:S03]  /*81d0*/  LOP3.LUT R7, R7, R2, RZ, 0x3c, !PT ;  /* 0x0000000207077212 */ /* 0x000fc600078e3cff */
[----:B0-----:R-:W-:Y:S01]  /*81e0*/  IMAD R9, R0, 0x8, R3 ;  /* 0x0000000800097824 */ /* 0x001fe200078e0203 */
[----:B------:R-:W-:Y:S01]  /*81f0*/  SHF.L.U32 R4, R7, 0x1f, RZ ;  /* 0x0000001f07047819 */ /* 0x000fe200000006ff */
[----:B-1----:R-:W-:Y:S06]  /*8200*/  @!P0 BRA `(.L_x_179) ;  /* 0x00000004002c8947 */ /* 0x002fec0003800000 */
.L_x_193:
        /* <DEDUP_REMOVED lines=9> */
.L_x_194:
[----:B------:R-:W1:Y:S01]  /*82a0*/  SYNCS.PHASECHK.TRANS64.TRYWAIT P0, [R6+URZ], R5 ;  /* 0x00000005060075a7 */ /* 0x000e62000800017f */
[----:B------:R-:W-:-:S04]  /*82b0*/  IADD3 R0, R0, 0x1, RZ ;  /* 0x0000000100007810 */ /* 0x000fc80007ffe0ff */
[----:B------:R-:W-:-:S04]  /*82c0*/  ISETP.NE.AND P1, PT, R0, 0x7, PT ;  /* 0x000000070000780c */ /* 0x000fc80003f25270 */
[----:B------:R-:W-:Y:S02]  /*82d0*/  SEL R2, RZ, 0x1, P1 ;  /* 0x00000001ff027807 */ /* 0x000fe40000800000 */
[----:B------:R-:W-:Y:S02]  /*82e0*/  SEL R0, R0, RZ, P1 ;  /* 0x000000ff00007207 */ /* 0x000fe40000800000 */
[----:B------:R-:W-:-:S03]  /*82f0*/  LOP3.LUT R7, R7, R2, RZ, 0x3c, !PT ;  /* 0x0000000207077212 */ /* 0x000fc600078e3cff */
[----:B0-----:R-:W-:Y:S01]  /*8300*/  IMAD R9, R0, 0x8, R3 ;  /* 0x0000000800097824 */ /* 0x001fe200078e0203 */
[----:B------:R-:W-:Y:S01]  /*8310*/  SHF.L.U32 R4, R7, 0x1f, RZ ;  /* 0x0000001f07047819 */ /* 0x000fe200000006ff */
[----:B-1----:R-:W-:Y:S06]  /*8320*/  @!P0 BRA `(.L_x_181) ;  /* 0x00000004000c8947 */ /* 0x002fec0003800000 */
.L_x_195:
[----:B------:R-:W1:Y:S01]  /*8330*/  SYNCS.PHASECHK.TRANS64.TRYWAIT P0, [R9+URZ], R4 ;  /* 0x00000004090075a7 */ /* 0x000e62000800017f */
[----:B------:R-:W-:-:S05]  /*8340*/  VIADD R0, R0, 0x1 ;  /* 0x0000000100007836 */ /* 0x000fca0000000000 */
[----:B------:R-:W-:-:S04]  /*8350*/  ISETP.NE.AND P1, PT, R0, 0x7, PT ;  /* 0x000000070000780c */ /* 0x000fc80003f25270 */
[----:B------:R-:W-:Y:S02]  /*8360*/  SEL R2, RZ, 0x1, P1 ;  /* 0x00000001ff027807 */ /* 0x000fe40000800000 */
[----:B------:R-:W-:Y:S02]  /*8370*/  SEL R0, R0, RZ, P1 ;  /* 0x000000ff00007207 */ /* 0x000fe40000800000 */
[----:B------:R-:W-:Y:S01]  /*8380*/  LOP3.LUT R2, R7, R2, RZ, 0x3c, !PT ;  /* 0x0000000207027212 */ /* 0x000fe200078e3cff */
[----:B-1----:R-:W-:Y:S06]  /*8390*/  @!P0 BRA `(.L_x_182) ;  /* 0x0000000400048947 */ /* 0x002fec0003800000 */
.L_x_196:
[----:B------:R-:W-:Y:S01]  /*83a0*/  IMAD R3, R0, 0x8, R3 ;  /* 0x0000000800037824 */ /* 0x000fe200078e0203 */
[----:B------:R-:W-:-:S07]  /*83b0*/  SHF.L.U32 R0, R2, 0x1f, RZ ;  /* 0x0000001f02007819 */ /* 0x000fce00000006ff */
.L_x_183:
[----:B--2---:R2:W3:Y:S02]  /*83c0*/  SYNCS.PHASECHK.TRANS64.TRYWAIT P0, [R3+URZ], R0 ;  /* 0x00000000030075a7 */ /* 0x0044e4000800017f */
[----:B---3--:R-:W-:Y:S05]  /*83d0*/  @!P0 NANOSLEEP.SYNCS 0x989680 ;  /* 0x009896800000895d */ /* 0x008fea0003900000 */
[----:B------:R-:W3:Y:S02]  /*83e0*/  @!P0 SYNCS.PHASECHK.TRANS64 P0, [R3+URZ], R0 ;  /* 0x00000000030085a7 */ /* 0x000ee4000800007f */
[----:B---3--:R-:W-:Y:S05]  /*83f0*/  @!P0 BRA `(.L_x_183) ;  /* 0xfffffffc00f08947 */ /* 0x008fea000383ffff */
.L_x_175:
[----:B------:R-:W-:Y:S05]  /*8400*/  BSYNC B0 ;  /* 0x0000000000007941 */ /* 0x000fea0003800000 */
.L_x_174:
[----:B------:R-:W-:Y:S05]  /*8410*/  EXIT ;  /* 0x000000000000794d */ /* 0x000fea0003800000 */
.L_x_17:
[----:B-1----:R1:W2:Y:S02]  /*8420*/  SYNCS.PHASECHK.TRANS64.TRYWAIT P1, [R3+URZ], R0 ;  /* 0x00000000030075a7 */ /* 0x0022a4000802017f */
[----:B--2---:R-:W-:Y:S05]  /*8430*/  @!P1 NANOSLEEP.SYNCS 0x989680 ;  /* 0x009896800000995d */ /* 0x004fea0003900000 */
[----:B------:R-:W2:Y:S02]  /*8440*/  @!P1 SYNCS.PHASECHK.TRANS64 P1, [R3+URZ], R0 ;  /* 0x00000000030095a7 */ /* 0x000ea4000802007f */
[----:B--2---:R-:W-:Y:S05]  /*8450*/  @!P1 BRA `(.L_x_17) ;  /* 0xfffffffc00f09947 */ /* 0x004fea000383ffff */
[----:B------:R-:W-:Y:S05]  /*8460*/  BRA `(.L_x_16) ;  /* 0xffffff9000387947 */ /* 0x000fea000383ffff */
.L_x_22:
[----:B-1----:R-:W-:-:S04]  /*8470*/  IMAD.U32 R4, RZ, RZ, UR4 ;  /* 0x00000004ff047e24 */ /* 0x002fc8000f8e00ff */
[----:B------:R1:W2:Y:S03]  /*8480*/  SYNCS.PHASECHK.TRANS64.TRYWAIT P1, [R4+URZ], R3 ;  /* 0x00000003040075a7 */ /* 0x0002a6000802017f */
[----:B--2---:R-:W-:Y:S05]  /*8490*/  @!P1 NANOSLEEP.SYNCS 0x989680 ;  /* 0x009896800000995d */ /* 0x004fea0003900000 */
[----:B------:R-:W2:Y:S02]  /*84a0*/  @!P1 SYNCS.PHASECHK.TRANS64 P1, [R4+URZ], R3 ;  /* 0x00000003040095a7 */ /* 0x000ea4000802007f */
[----:B--2---:R-:W-:Y:S05]  /*84b0*/  @!P1 BRA `(.L_x_22) ;  /* 0xfffffffc00ec9947 */ /* 0x004fea000383ffff */
[----:B------:R-:W-:Y:S05]  /*84c0*/  BRA `(.L_x_21) ;  /* 0xffffff98003c7947 */ /* 0x000fea000383ffff */
.L_x_161:
[----:B------:R-:W-:Y:S01]  /*84d0*/  BSSY B1, `(.L_x_184) ;  /* 0x0000006000017945 */ /* 0x000fe20003800000 */
[----:B------:R-:W-:-:S07]  /*84e0*/  IMAD.MOV.U32 R15, RZ, RZ, -0x1 ;  /* 0xffffffffff0f7424 */ /* 0x000fce00078e00ff */
[----:B------:R-:W-:Y:S05]  /*84f0*/  WARPSYNC.COLLECTIVE R15, `(.L_x_185) ;  /* 0x000000000f0c7348 */ /* 0x000fea0003c00000 */
[----:B------:R-:W-:Y:S02]  /*8500*/  ELECT P6, UR62, PT ;  /* 0x00000000003e782f */ /* 0x000fe400038c0000 */
[----:B------:R-:W-:Y:S01]  /*8510*/  MOV R14, UR62 ;  /* 0x0000003e000e7c02 */ /* 0x000fe20008000f00 */
[----:B------:R-:W-:Y:S10]  /*8520*/  ENDCOLLECTIVE ;  /* 0x000000000000791b */ /* 0x000ff40003800000 */
.L_x_185:
[----:B------:R-:W-:Y:S05]  /*8530*/  BSYNC B1 ;  /* 0x0000000000017941 */ /* 0x000fea0003800000 */
.L_x_184:
[----:B------:R-:W-:Y:S05]  /*8540*/  BRA `(.L_x_186) ;  /* 0xffffffec00a47947 */ /* 0x000fea000383ffff */
.L_x_164:
[----:B0-----:R0:W1:Y:S02]  /*8550*/  SYNCS.PHASECHK.TRANS64.TRYWAIT P1, [R14+URZ+0x38], R7 ;  /* 0x000038070e0075a7 */ /* 0x001064000802017f */
[----:B-1----:R-:W-:Y:S05]  /*8560*/  @!P1 NANOSLEEP.SYNCS 0x989680 ;  /* 0x009896800000995d */ /* 0x002fea0003900000 */
[----:B------:R-:W1:Y:S02]  /*8570*/  @!P1 SYNCS.PHASECHK.TRANS64 P1, [R14+URZ+0x38], R7 ;  /* 0x000038070e0095a7 */ /* 0x000e64000802007f */
[----:B-1----:R-:W-:Y:S05]  /*8580*/  @!P1 BRA `(.L_x_164) ;  /* 0xfffffffc00f09947 */ /* 0x002fea000383ffff */
[----:B------:R-:W-:Y:S05]  /*8590*/  BRA `(.L_x_187) ;  /* 0xffffffec00d87947 */ /* 0x000fea000383ffff */
.L_x_173:
[----:B------:R-:W-:Y:S01]  /*85a0*/  BSSY B0, `(.L_x_188) ;  /* 0x0000006000007945 */ /* 0x000fe20003800000 */
[----:B------:R-:W-:-:S07]  /*85b0*/  IMAD.MOV.U32 R15, RZ, RZ, -0x1 ;  /* 0xffffffffff0f7424 */ /* 0x000fce00078e00ff */
[----:B------:R-:W-:Y:S05]  /*85c0*/  WARPSYNC.COLLECTIVE R15, `(.L_x_189) ;  /* 0x000000000f0c7348 */ /* 0x000fea0003c00000 */
[----:B------:R-:W-:Y:S02]  /*85d0*/  ELECT P6, UR62, PT ;  /* 0x00000000003e782f */ /* 0x000fe400038c0000 */
[----:B------:R-:W-:Y:S01]  /*85e0*/  MOV R14, UR62 ;  /* 0x0000003e000e7c02 */ /* 0x000fe20008000f00 */
[----:B------:R-:W-:Y:S10]  /*85f0*/  ENDCOLLECTIVE ;  /* 0x000000000000791b */ /* 0x000ff40003800000 */
.L_x_189:
[----:B------:R-:W-:Y:S05]  /*8600*/  BSYNC B0 ;  /* 0x0000000000007941 */ /* 0x000fea0003800000 */
.L_x_188:
[----:B------:R-:W-:Y:S05]  /*8610*/  BRA `(.L_x_190) ;  /* 0xfffffff800607947 */ /* 0x000fea000383ffff */
.L_x_177:
[----:B0-----:R0:W1:Y:S02]  /*8620*/  SYNCS.PHASECHK.TRANS64.TRYWAIT P0, [R7+URZ], R2 ;  /* 0x00000002070075a7 */ /* 0x001064000800017f */
[----:B-1----:R-:W-:Y:S05]  /*8630*/  @!P0 NANOSLEEP.SYNCS 0x989680 ;  /* 0x009896800000895d */ /* 0x002fea0003900000 */
[----:B------:R-:W1:Y:S02]  /*8640*/  @!P0 SYNCS.PHASECHK.TRANS64 P0, [R7+URZ], R2 ;  /* 0x00000002070085a7 */ /* 0x000e64000800007f */
[----:B-1----:R-:W-:Y:S05]  /*8650*/  @!P0 BRA `(.L_x_177) ;  /* 0xfffffffc00f08947 */ /* 0x002fea000383ffff */
[----:B------:R-:W-:Y:S05]  /*8660*/  BRA `(.L_x_191) ;  /* 0xfffffff800a07947 */ /* 0x000fea000383ffff */
.L_x_178:
[----:B0-----:R0:W1:Y:S02]  /*8670*/  SYNCS.PHASECHK.TRANS64.TRYWAIT P0, [R9+URZ], R4 ;  /* 0x00000004090075a7 */ /* 0x001064000800017f */
[----:B-1----:R-:W-:Y:S05]  /*8680*/  @!P0 NANOSLEEP.SYNCS 0x989680 ;  /* 0x009896800000895d */ /* 0x002fea0003900000 */
[----:B------:R-:W1:Y:S02]  /*8690*/  @!P0 SYNCS.PHASECHK.TRANS64 P0, [R9+URZ], R4 ;  /* 0x00000004090085a7 */ /* 0x000e64000800007f */
[----:B-1----:R-:W-:Y:S05]  /*86a0*/  @!P0 BRA `(.L_x_178) ;  /* 0xfffffffc00f08947 */ /* 0x002fea000383ffff */
[----:B------:R-:W-:Y:S05]  /*86b0*/  BRA `(.L_x_192) ;  /* 0xfffffff800b07947 */ /* 0x000fea000383ffff */
.L_x_179:
[----:B0-----:R0:W1:Y:S02]  /*86c0*/  SYNCS.PHASECHK.TRANS64.TRYWAIT P0, [R6+URZ], R5 ;  /* 0x00000005060075a7 */ /* 0x001064000800017f */
[----:B-1----:R-:W-:Y:S05]  /*86d0*/  @!P0 NANOSLEEP.SYNCS 0x989680 ;  /* 0x009896800000895d */ /* 0x002fea0003900000 */
[----:B------:R-:W1:Y:S02]  /*86e0*/  @!P0 SYNCS.PHASECHK.TRANS64 P0, [R6+URZ], R5 ;  /* 0x00000005060085a7 */ /* 0x000e64000800007f */
[----:B-1----:R-:W-:Y:S05]  /*86f0*/  @!P0 BRA `(.L_x_179) ;  /* 0xfffffffc00f08947 */ /* 0x002fea000383ffff */
[----:B------:R-:W-:Y:S05]  /*8700*/  BRA `(.L_x_193) ;  /* 0xfffffff800c07947 */ /* 0x000fea000383ffff */
.L_x_180:
[----:B0-----:R0:W1:Y:S02]  /*8710*/  SYNCS.PHASECHK.TRANS64.TRYWAIT P0, [R9+URZ], R4 ;  /* 0x00000004090075a7 */ /* 0x001064000800017f */
[----:B-1----:R-:W-:Y:S05]  /*8720*/  @!P0 NANOSLEEP.SYNCS 0x989680 ;  /* 0x009896800000895d */ /* 0x002fea0003900000 */
[----:B------:R-:W1:Y:S02]  /*8730*/  @!P0 SYNCS.PHASECHK.TRANS64 P0, [R9+URZ], R4 ;  /* 0x00000004090085a7 */ /* 0x000e64000800007f */
[----:B-1----:R-:W-:Y:S05]  /*8740*/  @!P0 BRA `(.L_x_180) ;  /* 0xfffffffc00f08947 */ /* 0x002fea000383ffff */
[----:B------:R-:W-:Y:S05]  /*8750*/  BRA `(.L_x_194) ;  /* 0xfffffff800d07947 */ /* 0x000fea000383ffff */
.L_x_181:
[----:B0-----:R0:W1:Y:S02]  /*8760*/  SYNCS.PHASECHK.TRANS64.TRYWAIT P0, [R6+URZ], R5 ;  /* 0x00000005060075a7 */ /* 0x001064000800017f */
[----:B-1----:R-:W-:Y:S05]  /*8770*/  @!P0 NANOSLEEP.SYNCS 0x989680 ;  /* 0x009896800000895d */ /* 0x002fea0003900000 */
[----:B------:R-:W1:Y:S02]  /*8780*/  @!P0 SYNCS.PHASECHK.TRANS64 P0, [R6+URZ], R5 ;  /* 0x00000005060085a7 */ /* 0x000e64000800007f */
[----:B-1----:R-:W-:Y:S05]  /*8790*/  @!P0 BRA `(.L_x_181) ;  /* 0xfffffffc00f08947 */ /* 0x002fea000383ffff */
[----:B------:R-:W-:Y:S05]  /*87a0*/  BRA `(.L_x_195) ;  /* 0xfffffff800e07947 */ /* 0x000fea000383ffff */
.L_x_182:
[----:B-1----:R1:W2:Y:S02]  /*87b0*/  SYNCS.PHASECHK.TRANS64.TRYWAIT P0, [R9+URZ], R4 ;  /* 0x00000004090075a7 */ /* 0x0022a4000800017f */
[----:B--2---:R-:W-:Y:S05]  /*87c0*/  @!P0 NANOSLEEP.SYNCS 0x989680 ;  /* 0x009896800000895d */ /* 0x004fea0003900000 */
[----:B------:R-:W2:Y:S02]  /*87d0*/  @!P0 SYNCS.PHASECHK.TRANS64 P0, [R9+URZ], R4 ;  /* 0x00000004090085a7 */ /* 0x000ea4000800007f */
[----:B--2---:R-:W-:Y:S05]  /*87e0*/  @!P0 BRA `(.L_x_182) ;  /* 0xfffffffc00f08947 */ /* 0x004fea000383ffff */
[----:B------:R-:W-:Y:S05]  /*87f0*/  BRA `(.L_x_196) ;  /* 0xfffffff800e87947 */ /* 0x000fea000383ffff */
.L_x_197:
[----:B------:R-:W-:-:S00]  /*8800*/  BRA `(.L_x_197) ;  /* 0xfffffffc00fc7947 */ /* 0x000fc0000383ffff */
[----:B------:R-:W-:-:S00]  /*8810*/  NOP ;  /* 0x0000000000007918 */ /* 0x000fc00000000000 */
        /* <DEDUP_REMOVED lines=14> */
.L_x_198:


//--------------------- .nv.global.init           --------------------------
	.section	.nv.global.init,"aw",@progbits
.nv.global.init:
	.type		$str$22,@object
	.size		$str$22,($str$23 - $str$22)
$str$22:
        /*0000*/ 	.byte	0x6b, 0x5f, 0x74, 0x69, 0x6c, 0x65, 0x5f, 0x63, 0x6f, 0x75, 0x6e, 0x74, 0x20, 0x3e, 0x3d, 0x20
        /*0010*/ 	.byte	0x31, 0x00
	.type		$str$23,@object
	.size		$str$23,(__unnamed_1 - $str$23)
$str$23:
        /*0012*/ 	.byte	0x2f, 0x74, 0x6d, 0x70, 0x2f, 0x63, 0x75, 0x74, 0x6c, 0x61, 0x73, 0x73, 0x5f, 0x73, 0x77, 0x65
        /*0022*/ 	.byte	0x65, 0x70, 0x5f, 0x73, 0x72, 0x63, 0x2f, 0x69, 0x6e, 0x63, 0x6c, 0x75, 0x64, 0x65, 0x2f, 0x63
        /*0032*/ 	.byte	0x75, 0x74, 0x6c, 0x61, 0x73, 0x73, 0x2f, 0x67, 0x65, 0x6d, 0x6d, 0x2f, 0x63, 0x6f, 0x6c, 0x6c
        /*0042*/ 	.byte	0x65, 0x63, 0x74, 0x69, 0x76, 0x65, 0x2f, 0x73, 0x6d, 0x39, 0x30, 0x5f, 0x6d, 0x6d, 0x61, 0x5f
        /*0052*/ 	.byte	0x74, 0x6d, 0x61, 0x5f, 0x67, 0x6d, 0x6d, 0x61, 0x5f, 0x73, 0x73, 0x5f, 0x77, 0x61, 0x72, 0x70
        /*0062*/ 	.byte	0x73, 0x70, 0x65, 0x63, 0x69, 0x61, 0x6c, 0x69, 0x7a, 0x65, 0x64, 0x2e, 0x68, 0x70, 0x70, 0x00
	.type		__unnamed_1,@object
	.size		__unnamed_1,(.L_0 - __unnamed_1)
__unnamed_1:
        /*0072*/ 	.byte	0x76, 0x6f, 0x69, 0x64, 0x20, 0x63, 0x75, 0x74, 0x6c, 0x61, 0x73, 0x73, 0x3a, 0x3a, 0x67, 0x65
        /* <DEDUP_REMOVED lines=175> */
        /*0b72*/ 	.byte	0x00
.L_0:


//--------------------- .nv.shared._ZN7cutlass13device_kernelINS_4gemm6kernel13GemmUniversalIN4cute5tupleIJiiiiEEENS1_10collective13CollectiveMmaINS1_34MainloopSm90TmaGmmaWarpSpecializedILi7ENS5_IJNS4_1CILi1EEESB_SB_EEENS1_35KernelTmaWarpSpecializedCooperativeEEENS5_IJNSA_ILi256EEENSA_ILi64EEESG_EEEfNS5_IJlSB_lEEEfSI_NS4_8TiledMMAINS4_8MMA_AtomIJNS4_4SM904GMMA29MMA_64x64x8_F32TF32TF32_SS_TNILNSM_7ScaleInE1ELSO_1EEEEEENS4_6LayoutINS5_IJNSA_ILi2EEESB_SB_EEENS5_IJSB_NSA_ILi0EEESU_EEEEENS5_IJNS4_10UnderscoreESX_SX_EEEEENS4_13SM90_TMA_LOADENS4_14ComposedLayoutINS4_7SwizzleILi3ELi4ELi3EEENS4_18smem_ptr_flag_bitsILi32EEENSR_INS5_IJNSA_ILi8EEENSA_ILi32EEEEEENS5_IJS17_SB_EEEEEEEvNS4_8identityES10_S1B_vS1C_EENS_8epilogue10collective6detail29Sm90TmaWarpSpecializedAdapterINS1F_15DefaultEpilogueIfSI_SI_NS1E_6thread17LinearCombinationIfLi1EffLNS1J_9ScaleType4KindE0ELNS_15FloatRoundStyleE2EfEENS1_15EpilogueDefaultEEEEEvvEEEEvNT_6ParamsE --------------------------
	.section	.nv.shared._ZN7cutlass13device_kernelINS_4gemm6kernel13GemmUniversalIN4cute5tupleIJiiiiEEENS1_10collective13CollectiveMmaINS1_34MainloopSm90TmaGmmaWarpSpecializedILi7ENS5_IJNS4_1CILi1EEESB_SB_EEENS1_35KernelTmaWarpSpecializedCooperativeEEENS5_IJNSA_ILi256EEENSA_ILi64EEESG_EEEfNS5_IJlSB_lEEEfSI_NS4_8TiledMMAINS4_8MMA_AtomIJNS4_4SM904GMMA29MMA_64x64x8_F32TF32TF32_SS_TNILNSM_7ScaleInE1ELSO_1EEEEEENS4_6LayoutINS5_IJNSA_ILi2EEESB_SB_EEENS5_IJSB_NSA_ILi0EEESU_EEEEENS5_IJNS4_10UnderscoreESX_SX_EEEEENS4_13SM90_TMA_LOADENS4_14ComposedLayoutINS4_7SwizzleILi3ELi4ELi3EEENS4_18smem_ptr_flag_bitsILi32EEENSR_INS5_IJNSA_ILi8EEENSA_ILi32EEEEEENS5_IJS17_SB_EEEEEEEvNS4_8identityES10_S1B_vS1C_EENS_8epilogue10collective6detail29Sm90TmaWarpSpecializedAdapterINS1F_15DefaultEpilogueIfSI_SI_NS1E_6thread17LinearCombinationIfLi1EffLNS1J_9ScaleType4KindE0ELNS_15FloatRoundStyleE2EfEENS1_15EpilogueDefaultEEEEEvvEEEEvNT_6ParamsE,"aw",@nobits
	.sectionflags	@""
	.align	16
	.zero		1024


//--------------------- .nv.shared.reserved.0     --------------------------
	.section	.nv.shared.reserved.0,"aw",@nobits
	.weak		__nv_reservedSMEM_offset_0_alias
	.size		__nv_reservedSMEM_offset_0_alias, 0, 0
	.other		__nv_reservedSMEM_offset_0_alias,@"STO_CUDA_RESERVED_SHARED STV_DEFAULT"
__nv_reservedSMEM_offset_0_alias:
	.zero		0


//--------------------- .nv.global                --------------------------
	.section	.nv.global,"aw",@nobits
.nv.global:
	.type		_ZN40_INTERNAL_c8a1682d_4_k_cu_ce1a438d_287924cute1_E,@object
	.size		_ZN40_INTERNAL_c8a1682d_4_k_cu_ce1a438d_287924cute1_E,(_ZN40_INTERNAL_c8a1682d_4_k_cu_ce1a438d_287924cuda3std3__45__cpo6cbeginE - _ZN40_INTERNAL_c8a1682d_4_k_cu_ce1a438d_287924cute1_E)
_ZN40_INTERNAL_c8a1682d_4_k_cu_ce1a438d_287924cute1_E:
	.zero		1
	.type		_ZN40_INTERNAL_c8a1682d_4_k_cu_ce1a438d_287924cuda3std3__45__cpo6cbeginE,@object
	.size		_ZN40_INTERNAL_c8a1682d_4_k_cu_ce1a438d_287924cuda3std3__45__cpo6cbeginE,(_ZN40_INTERNAL_c8a1682d_4_k_cu_ce1a438d_287924cuda3std3__48in_placeE - _ZN40_INTERNAL_c8a1682d_4_k_cu_ce1a438d_287924cuda3std3__45__cpo6cbeginE)
_ZN40_INTERNAL_c8a1682d_4_k_cu_ce1a438d_287924cuda3std3__45__cpo6cbeginE:
	.zero		1
	.type		_ZN40_INTERNAL_c8a1682d_4_k_cu_ce1a438d_287924cuda3std3__48in_placeE,@object
	.size		_ZN40_INTERNAL_c8a1682d_4_k_cu_ce1a438d_287924cuda3std3__48in_placeE,(_ZN40_INTERNAL_c8a1682d_4_k_cu_ce1a438d_287924cuda3std6ranges3__45__cpo9iter_moveE - _ZN40_INTERNAL_c8a1682d_4_k_cu_ce1a438d_287924cuda3std3__48in_placeE)
_ZN40_INTERNAL_c8a1682d_4_k_cu_ce1a438d_287924cuda3std3__48in_placeE:
	.zero		1
	.type		_ZN40_INTERNAL_c8a1682d_4_k_cu_ce1a438d_287924cuda3std6ranges3__45__cpo9iter_moveE,@object
	.size		_ZN40_INTERNAL_c8a1682d_4_k_cu_ce1a438d_287924cuda3std6ranges3__45__cpo9iter_moveE,(_ZN40_INTERNAL_c8a1682d_4_k_cu_ce1a438d_287924cuda3std3__45__cpo5beginE - _ZN40_INTERNAL_c8a1682d_4_k_cu_ce1a438d_287924cuda3std6ranges3__45__cpo9iter_moveE)
_ZN40_INTERNAL_c8a1682d_4_k_cu_ce1a438d_287924cuda3std6ranges3__45__cpo9iter_moveE:
	.zero		1
	.type		_ZN40_INTERNAL_c8a1682d_4_k_cu_ce1a438d_287924cuda3std3__45__cpo5beginE,@object
	.size		_ZN40_INTERNAL_c8a1682d_4_k_cu_ce1a438d_287924cuda3std3__45__cpo5beginE,(_ZN40_INTERNAL_c8a1682d_4_k_cu_ce1a438d_287924cuda3std3__442_GLOBAL__N__c8a1682d_4_k_cu_ce1a438d_287926ignoreE - _ZN40_INTERNAL_c8a1682d_4_k_cu_ce1a438d_287924cuda3std3__45__cpo5beginE)
_ZN40_INTERNAL_c8a1682d_4_k_cu_ce1a438d_287924cuda3std3__45__cpo5beginE:
	.zero		1
	.type		_ZN40_INTERNAL_c8a1682d_4_k_cu_ce1a438d_287924cuda3std3__442_GLOBAL__N__c8a1682d_4_k_cu_ce1a438d_287926ignoreE,@object
	.size		_ZN40_INTERNAL_c8a1682d_4_k_cu_ce1a438d_287924cuda3std3__442_GLOBAL__N__c8a1682d_4_k_cu_ce1a438d_287926ignoreE,(_ZN40_INTERNAL_c8a1682d_4_k_cu_ce1a438d_287924cute7productE - _ZN40_INTERNAL_c8a1682d_4_k_cu_ce1a438d_287924cuda3std3__442_GLOBAL__N__c8a1682d_4_k_cu_ce1a438d_287926ignoreE)
_ZN40_INTERNAL_c8a1682d_4_k_cu_ce1a438d_287924cuda3std3__442_GLOBAL__N__c8a1682d_4_k_cu_ce1a438d_287926ignoreE:
	.zero		1
	.type		_ZN40_INTERNAL_c8a1682d_4_k_cu_ce1a438d_287924cute7productE,@object
	.size		_ZN40_INTERNAL_c8a1682d_4_k_cu_ce1a438d_287924cute7productE,(_ZN40_INTERNAL_c8a1682d_4_k_cu_ce1a438d_287924cuda3std3__45__cpo3endE - _ZN40_INTERNAL_c8a1682d_4_k_cu_ce1a438d_287924cute7productE)
_ZN40_INTERNAL_c8a1682d_4_k_cu_ce1a438d_287924cute7productE:
	.zero		1
	.type		_ZN40_INTERNAL_c8a1682d_4_k_cu_ce1a438d_287924cuda3std3__45__cpo3endE,@object
	.size		_ZN40_INTERNAL_c8a1682d_4_k_cu_ce1a438d_287924cuda3std3__45__cpo3endE,(_ZN40_INTERNAL_c8a1682d_4_k_cu_ce1a438d_287924cuda3std3__419piecewise_constructE - _ZN40_INTERNAL_c8a1682d_4_k_cu_ce1a438d_287924cuda3std3__45__cpo3endE)
_ZN40_INTERNAL_c8a1682d_4_k_cu_ce1a438d_287924cuda3std3__45__cpo3endE:
	.zero		1
	.type		_ZN40_INTERNAL_c8a1682d_4_k_cu_ce1a438d_287924cuda3std3__419piecewise_constructE,@object
	.size		_ZN40_INTERNAL_c8a1682d_4_k_cu_ce1a438d_287924cuda3std3__419piecewise_constructE,(_ZN40_INTERNAL_c8a1682d_4_k_cu_ce1a438d_287924cuda3std3__45__cpo4cendE - _ZN40_INTERNAL_c8a1682d_4_k_cu_ce1a438d_287924cuda3std3__419piecewise_constructE)
_ZN40_INTERNAL_c8a1682d_4_k_cu_ce1a438d_287924cuda3std3__419piecewise_constructE:
	.zero		1
	.type		_ZN40_INTERNAL_c8a1682d_4_k_cu_ce1a438d_287924cuda3std3__45__cpo4cendE,@object
	.size		_ZN40_INTERNAL_c8a1682d_4_k_cu_ce1a438d_287924cuda3std3__45__cpo4cendE,(_ZN40_INTERNAL_c8a1682d_4_k_cu_ce1a438d_287924cuda3std6ranges3__45__cpo4swapE - _ZN40_INTERNAL_c8a1682d_4_k_cu_ce1a438d_287924cuda3std3__45__cpo4cendE)
_ZN40_INTERNAL_c8a1682d_4_k_cu_ce1a438d_287924cuda3std3__45__cpo4cendE:
	.zero		1
	.type		_ZN40_INTERNAL_c8a1682d_4_k_cu_ce1a438d_287924cuda3std6ranges3__45__cpo4swapE,@object
	.size		_ZN40_INTERNAL_c8a1682d_4_k_cu_ce1a438d_287924cuda3std6ranges3__45__cpo4swapE,(.L_8 - _ZN40_INTERNAL_c8a1682d_4_k_cu_ce1a438d_287924cuda3std6ranges3__45__cpo4swapE)
_ZN40_INTERNAL_c8a1682d_4_k_cu_ce1a438d_287924cuda3std6ranges3__45__cpo4swapE:
	.zero		1
.L_8:


//--------------------- .nv.constant0._ZN7cutlass13device_kernelINS_4gemm6kernel13GemmUniversalIN4cute5tupleIJiiiiEEENS1_10collective13CollectiveMmaINS1_34MainloopSm90TmaGmmaWarpSpecializedILi7ENS5_IJNS4_1CILi1EEESB_SB_EEENS1_35KernelTmaWarpSpecializedCooperativeEEENS5_IJNSA_ILi256EEENSA_ILi64EEESG_EEEfNS5_IJlSB_lEEEfSI_NS4_8TiledMMAINS4_8MMA_AtomIJNS4_4SM904GMMA29MMA_64x64x8_F32TF32TF32_SS_TNILNSM_7ScaleInE1ELSO_1EEEEEENS4_6LayoutINS5_IJNSA_ILi2EEESB_SB_EEENS5_IJSB_NSA_ILi0EEESU_EEEEENS5_IJNS4_10UnderscoreESX_SX_EEEEENS4_13SM90_TMA_LOADENS4_14ComposedLayoutINS4_7SwizzleILi3ELi4ELi3EEENS4_18smem_ptr_flag_bitsILi32EEENSR_INS5_IJNSA_ILi8EEENSA_ILi32EEEEEENS5_IJS17_SB_EEEEEEEvNS4_8identityES10_S1B_vS1C_EENS_8epilogue10collective6detail29Sm90TmaWarpSpecializedAdapterINS1F_15DefaultEpilogueIfSI_SI_NS1E_6thread17LinearCombinationIfLi1EffLNS1J_9ScaleType4KindE0ELNS_15FloatRoundStyleE2EfEENS1_15EpilogueDefaultEEEEEvvEEEEvNT_6ParamsE --------------------------
	.section	.nv.constant0._ZN7cutlass13device_kernelINS_4gemm6kernel13GemmUniversalIN4cute5tupleIJiiiiEEENS1_10collective13CollectiveMmaINS1_34MainloopSm90TmaGmmaWarpSpecializedILi7ENS5_IJNS4_1CILi1EEESB_SB_EEENS1_35KernelTmaWarpSpecializedCooperativeEEENS5_IJNSA_ILi256EEENSA_ILi64EEESG_EEEfNS5_IJlSB_lEEEfSI_NS4_8TiledMMAINS4_8MMA_AtomIJNS4_4SM904GMMA29MMA_64x64x8_F32TF32TF32_SS_TNILNSM_7ScaleInE1ELSO_1EEEEEENS4_6LayoutINS5_IJNSA_ILi2EEESB_SB_EEENS5_IJSB_NSA_ILi0EEESU_EEEEENS5_IJNS4_10UnderscoreESX_SX_EEEEENS4_13SM90_TMA_LOADENS4_14ComposedLayoutINS4_7SwizzleILi3ELi4ELi3EEENS4_18smem_ptr_flag_bitsILi32EEENSR_INS5_IJNSA_ILi8EEENSA_ILi32EEEEEENS5_IJS17_SB_EEEEEEEvNS4_8identityES10_S1B_vS1C_EENS_8epilogue10collective6detail29Sm90TmaWarpSpecializedAdapterINS1F_15DefaultEpilogueIfSI_SI_NS1E_6thread17LinearCombinationIfLi1EffLNS1J_9ScaleType4KindE0ELNS_15FloatRoundStyleE2EfEENS1_15EpilogueDefaultEEEEEvvEEEEvNT_6ParamsE,"a",@progbits
	.sectionflags	@""
	.align	4
.nv.constant0._ZN7cutlass13device_kernelINS_4gemm6kernel13GemmUniversalIN4cute5tupleIJiiiiEEENS1_10collective13CollectiveMmaINS1_34MainloopSm90TmaGmmaWarpSpecializedILi7ENS5_IJNS4_1CILi1EEESB_SB_EEENS1_35KernelTmaWarpSpecializedCooperativeEEENS5_IJNSA_ILi256EEENSA_ILi64EEESG_EEEfNS5_IJlSB_lEEEfSI_NS4_8TiledMMAINS4_8MMA_AtomIJNS4_4SM904GMMA29MMA_64x64x8_F32TF32TF32_SS_TNILNSM_7ScaleInE1ELSO_1EEEEEENS4_6LayoutINS5_IJNSA_ILi2EEESB_SB_EEENS5_IJSB_NSA_ILi0EEESU_EEEEENS5_IJNS4_10UnderscoreESX_SX_EEEEENS4_13SM90_TMA_LOADENS4_14ComposedLayoutINS4_7SwizzleILi3ELi4ELi3EEENS4_18smem_ptr_flag_bitsILi32EEENSR_INS5_IJNSA_ILi8EEENSA_ILi32EEEEEENS5_IJS17_SB_EEEEEEEvNS4_8identityES10_S1B_vS1C_EENS_8epilogue10collective6detail29Sm90TmaWarpSpecializedAdapterINS1F_15DefaultEpilogueIfSI_SI_NS1E_6thread17LinearCombinationIfLi1EffLNS1J_9ScaleType4KindE0ELNS_15FloatRoundStyleE2EfEENS1_15EpilogueDefaultEEEEEvvEEEEvNT_6ParamsE:
	.zero		1664


//--------------------- SYMBOLS --------------------------

	.type		.nv.reservedSmem.offset0,@object
	.size		.nv.reservedSmem.offset0,0x4
	.type		__assertfail,@function
